	.target	sm_90a

	.elftype	@"ET_EXEC"


//--------------------- .note.nv.tkinfo           --------------------------
	.section	.note.nv.tkinfo,"",@"SHT_NOTE"
	.sectionflags	@"SHF_NOTE_NV_TKINFO"
	.tkinfo
        /*0018*/ 	.word	0x00000002
        /*0030*/ 	.string	""
        /*0030*/ 	.string	"ptxas"
        /*0030*/ 	.string	"Cuda compilation tools, release 13.0, V13.0.88"
        /*0030*/ 	.string	"Build cuda_13.0.r13.0/compiler.36424714_0"
        /*0030*/ 	.string	"-arch sm_90a -m 64 "



//--------------------- .note.nv.cuinfo           --------------------------
	.section	.note.nv.cuinfo,"",@"SHT_NOTE"
	.sectionflags	@"SHF_NOTE_NV_CUINFO"
        /*0018*/ 	.short	0x0002
        /*001a*/ 	.short	0x005a
        /*001c*/ 	.short	0x0082
	.zero		2


//--------------------- .nv.info                  --------------------------
	.section	.nv.info,"",@"SHT_CUDA_INFO"
	.align	4


	//----- nvinfo : EIATTR_REGCOUNT
	.align		4
        /*0000*/ 	.byte	0x04, 0x2f
        /*0002*/ 	.short	(.L_17 - .L_16)
	.align		4
.L_16:
        /*0004*/ 	.word	index@(_ZN7cutlass13device_kernelINS_4gemm6kernel13GemmUniversalIN4cute5tupleIJiiiiEEENS1_10collective13CollectiveMmaINS1_39MainloopSm90TmaGmmaRmemAWarpSpecializedILi4ENS5_IJNS4_1CILi1EEESB_SB_EEENS1_35KernelTmaWarpSpecializedCooperativeEEENS5_IJNSA_ILi128EEENSA_ILi256EEESF_EEENS_12float_e4m3_tENS5_IJSB_llEEESI_SJ_NS4_8TiledMMAINS4_8MMA_AtomIJNS4_4SM904GMMA31MMA_64x256x32_F32E4M3E4M3_RS_TNILNSN_7ScaleInE1ELSP_1EEEEEENS4_6LayoutINS5_IJNSA_ILi2EEESB_SB_EEENS5_IJSB_NSA_ILi0EEESV_EEEEENS5_IJNS4_10UnderscoreESY_SY_EEEEENS4_13SM90_TMA_LOADENS4_14ComposedLayoutINS4_7SwizzleILi3ELi4ELi3EEENS4_18smem_ptr_flag_bitsILi8EEENSS_INS5_IJSF_NSA_ILi8EEEEEENS5_IJSB_SF_EEEEEEENS4_9Copy_AtomIJNS4_39AutoVectorizingCopyWithAssumedAlignmentILi128EEESI_EEENS4_8identityES11_S1B_vS1G_EENS_8epilogue10collective6detail29Sm90TmaWarpSpecializedAdapterINS1J_15DefaultEpilogueISI_NS5_IJlSB_lEEES1N_NS1I_6thread17LinearCombinationISI_Li1EffLNS1O_9ScaleType4KindE0ELNS_15FloatRoundStyleE2ESI_EENS1_15EpilogueDefaultEEEEEvvEEEEvNT_6ParamsE)
        /*0008*/ 	.word	0x000000a8


	//----- nvinfo : EIATTR_FRAME_SIZE
	.align		4
.L_17:
        /*000c*/ 	.byte	0x04, 0x11
        /*000e*/ 	.short	(.L_19 - .L_18)
	.align		4
.L_18:
        /*0010*/ 	.word	index@(_ZN7cutlass13device_kernelINS_4gemm6kernel13GemmUniversalIN4cute5tupleIJiiiiEEENS1_10collective13CollectiveMmaINS1_39MainloopSm90TmaGmmaRmemAWarpSpecializedILi4ENS5_IJNS4_1CILi1EEESB_SB_EEENS1_35KernelTmaWarpSpecializedCooperativeEEENS5_IJNSA_ILi128EEENSA_ILi256EEESF_EEENS_12float_e4m3_tENS5_IJSB_llEEESI_SJ_NS4_8TiledMMAINS4_8MMA_AtomIJNS4_4SM904GMMA31MMA_64x256x32_F32E4M3E4M3_RS_TNILNSN_7ScaleInE1ELSP_1EEEEEENS4_6LayoutINS5_IJNSA_ILi2EEESB_SB_EEENS5_IJSB_NSA_ILi0EEESV_EEEEENS5_IJNS4_10UnderscoreESY_SY_EEEEENS4_13SM90_TMA_LOADENS4_14ComposedLayoutINS4_7SwizzleILi3ELi4ELi3EEENS4_18smem_ptr_flag_bitsILi8EEENSS_INS5_IJSF_NSA_ILi8EEEEEENS5_IJSB_SF_EEEEEEENS4_9Copy_AtomIJNS4_39AutoVectorizingCopyWithAssumedAlignmentILi128EEESI_EEENS4_8identityES11_S1B_vS1G_EENS_8epilogue10collective6detail29Sm90TmaWarpSpecializedAdapterINS1J_15DefaultEpilogueISI_NS5_IJlSB_lEEES1N_NS1I_6thread17LinearCombinationISI_Li1EffLNS1O_9ScaleType4KindE0ELNS_15FloatRoundStyleE2ESI_EENS1_15EpilogueDefaultEEEEEvvEEEEvNT_6ParamsE)
        /*0014*/ 	.word	0x00000000


	//----- nvinfo : EIATTR_MIN_STACK_SIZE
	.align		4
.L_19:
        /*0018*/ 	.byte	0x04, 0x12
        /*001a*/ 	.short	(.L_21 - .L_20)
	.align		4
.L_20:
        /*001c*/ 	.word	index@(_ZN7cutlass13device_kernelINS_4gemm6kernel13GemmUniversalIN4cute5tupleIJiiiiEEENS1_10collective13CollectiveMmaINS1_39MainloopSm90TmaGmmaRmemAWarpSpecializedILi4ENS5_IJNS4_1CILi1EEESB_SB_EEENS1_35KernelTmaWarpSpecializedCooperativeEEENS5_IJNSA_ILi128EEENSA_ILi256EEESF_EEENS_12float_e4m3_tENS5_IJSB_llEEESI_SJ_NS4_8TiledMMAINS4_8MMA_AtomIJNS4_4SM904GMMA31MMA_64x256x32_F32E4M3E4M3_RS_TNILNSN_7ScaleInE1ELSP_1EEEEEENS4_6LayoutINS5_IJNSA_ILi2EEESB_SB_EEENS5_IJSB_NSA_ILi0EEESV_EEEEENS5_IJNS4_10UnderscoreESY_SY_EEEEENS4_13SM90_TMA_LOADENS4_14ComposedLayoutINS4_7SwizzleILi3ELi4ELi3EEENS4_18smem_ptr_flag_bitsILi8EEENSS_INS5_IJSF_NSA_ILi8EEEEEENS5_IJSB_SF_EEEEEEENS4_9Copy_AtomIJNS4_39AutoVectorizingCopyWithAssumedAlignmentILi128EEESI_EEENS4_8identityES11_S1B_vS1G_EENS_8epilogue10collective6detail29Sm90TmaWarpSpecializedAdapterINS1J_15DefaultEpilogueISI_NS5_IJlSB_lEEES1N_NS1I_6thread17LinearCombinationISI_Li1EffLNS1O_9ScaleType4KindE0ELNS_15FloatRoundStyleE2ESI_EENS1_15EpilogueDefaultEEEEEvvEEEEvNT_6ParamsE)
        /*0020*/ 	.word	0x00000000
.L_21:


//--------------------- .nv.compat                --------------------------
	.section	.nv.compat,"",@"SHT_CUDA_COMPAT_INFO"
	.align	4
        /*0000*/ 	.byte	0x02, 0x09, 0x01, 0x00, 0x02, 0x02, 0x04, 0x00, 0x02, 0x05, 0x05, 0x00, 0x03, 0x07, 0x01, 0x01
        /*0010*/ 	.byte	0x02, 0x03, 0x01, 0x00, 0x02, 0x06, 0x01, 0x00, 0x04, 0x0b, 0x08, 0x00, 0x00, 0x00, 0x00, 0x00
        /*0020*/ 	.byte	0x00, 0x00, 0x00, 0x00


//--------------------- .nv.info._ZN7cutlass13device_kernelINS_4gemm6kernel13GemmUniversalIN4cute5tupleIJiiiiEEENS1_10collective13CollectiveMmaINS1_39MainloopSm90TmaGmmaRmemAWarpSpecializedILi4ENS5_IJNS4_1CILi1EEESB_SB_EEENS1_35KernelTmaWarpSpecializedCooperativeEEENS5_IJNSA_ILi128EEENSA_ILi256EEESF_EEENS_12float_e4m3_tENS5_IJSB_llEEESI_SJ_NS4_8TiledMMAINS4_8MMA_AtomIJNS4_4SM904GMMA31MMA_64x256x32_F32E4M3E4M3_RS_TNILNSN_7ScaleInE1ELSP_1EEEEEENS4_6LayoutINS5_IJNSA_ILi2EEESB_SB_EEENS5_IJSB_NSA_ILi0EEESV_EEEEENS5_IJNS4_10UnderscoreESY_SY_EEEEENS4_13SM90_TMA_LOADENS4_14ComposedLayoutINS4_7SwizzleILi3ELi4ELi3EEENS4_18smem_ptr_flag_bitsILi8EEENSS_INS5_IJSF_NSA_ILi8EEEEEENS5_IJSB_SF_EEEEEEENS4_9Copy_AtomIJNS4_39AutoVectorizingCopyWithAssumedAlignmentILi128EEESI_EEENS4_8identityES11_S1B_vS1G_EENS_8epilogue10collective6detail29Sm90TmaWarpSpecializedAdapterINS1J_15DefaultEpilogueISI_NS5_IJlSB_lEEES1N_NS1I_6thread17LinearCombinationISI_Li1EffLNS1O_9ScaleType4KindE0ELNS_15FloatRoundStyleE2ESI_EENS1_15EpilogueDefaultEEEEEvvEEEEvNT_6ParamsE --------------------------
	.section	.nv.info._ZN7cutlass13device_kernelINS_4gemm6kernel13GemmUniversalIN4cute5tupleIJiiiiEEENS1_10collective13CollectiveMmaINS1_39MainloopSm90TmaGmmaRmemAWarpSpecializedILi4ENS5_IJNS4_1CILi1EEESB_SB_EEENS1_35KernelTmaWarpSpecializedCooperativeEEENS5_IJNSA_ILi128EEENSA_ILi256EEESF_EEENS_12float_e4m3_tENS5_IJSB_llEEESI_SJ_NS4_8TiledMMAINS4_8MMA_AtomIJNS4_4SM904GMMA31MMA_64x256x32_F32E4M3E4M3_RS_TNILNSN_7ScaleInE1ELSP_1EEEEEENS4_6LayoutINS5_IJNSA_ILi2EEESB_SB_EEENS5_IJSB_NSA_ILi0EEESV_EEEEENS5_IJNS4_10UnderscoreESY_SY_EEEEENS4_13SM90_TMA_LOADENS4_14ComposedLayoutINS4_7SwizzleILi3ELi4ELi3EEENS4_18smem_ptr_flag_bitsILi8EEENSS_INS5_IJSF_NSA_ILi8EEEEEENS5_IJSB_SF_EEEEEEENS4_9Copy_AtomIJNS4_39AutoVectorizingCopyWithAssumedAlignmentILi128EEESI_EEENS4_8identityES11_S1B_vS1G_EENS_8epilogue10collective6detail29Sm90TmaWarpSpecializedAdapterINS1J_15DefaultEpilogueISI_NS5_IJlSB_lEEES1N_NS1I_6thread17LinearCombinationISI_Li1EffLNS1O_9ScaleType4KindE0ELNS_15FloatRoundStyleE2ESI_EENS1_15EpilogueDefaultEEEEEvvEEEEvNT_6ParamsE,"",@"SHT_CUDA_INFO"
	.sectionflags	@""
	.align	4


	//----- nvinfo : EIATTR_CUDA_API_VERSION
	.align		4
        /*0000*/ 	.byte	0x04, 0x37
        /*0002*/ 	.short	(.L_23 - .L_22)
.L_22:
        /*0004*/ 	.word	0x00000082


	//----- nvinfo : EIATTR_KPARAM_INFO
	.align		4
.L_23:
        /*0008*/ 	.byte	0x04, 0x17
        /*000a*/ 	.short	(.L_25 - .L_24)
.L_24:
        /*000c*/ 	.word	0x00000000
        /*0010*/ 	.short	0x0000
        /*0012*/ 	.short	0x0070
        /*0014*/ 	.byte	0x00, 0xf0, 0x01, 0x10


	//----- nvinfo : EIATTR_SPARSE_MMA_MASK
	.align		4
.L_25:
        /*0018*/ 	.byte	0x03, 0x50
        /*001a*/ 	.short	0x0000


	//----- nvinfo : EIATTR_MAXREG_COUNT
	.align		4
        /*001c*/ 	.byte	0x03, 0x1b
        /*001e*/ 	.short	0x00a8


	//----- nvinfo : EIATTR_NUM_BARRIERS
	.align		4
        /*0020*/ 	.byte	0x02, 0x4c
        /*0022*/ 	.byte	0x03
	.zero		1


	//----- nvinfo : EIATTR_EXTERNS
	.align		4
        /*0024*/ 	.byte	0x04, 0x0f
        /*0026*/ 	.short	(.L_27 - .L_26)


	//   ....[0]....
	.align		4
.L_26:
        /*0028*/ 	.word	index@(__assertfail)


	//----- nvinfo : EIATTR_MERCURY_ISA_VERSION
	.align		4
.L_27:
        /*002c*/ 	.byte	0x03, 0x5f
        /*002e*/ 	.short	0x0101


	//----- nvinfo : EIATTR_INT_WARP_WIDE_INSTR_OFFSETS
	.align		4
        /*0030*/ 	.byte	0x04, 0x31
        /*0032*/ 	.short	(.L_29 - .L_28)


	//   ....[0]....
.L_28:
        /*0034*/ 	.word	0x00000460


	//   ....[1]....
        /*0038*/ 	.word	0x00000470


	//   ....[2]....
        /*003c*/ 	.word	0x00000550


	//----- nvinfo : EIATTR_COOP_GROUP_MASK_REGIDS
	.align		4
.L_29:
        /*0040*/ 	.byte	0x04, 0x29
        /*0042*/ 	.short	(.L_31 - .L_30)


	//   ....[0]....
.L_30:
        /*0044*/ 	.word	0xffffffff


	//   ....[1]....
        /*0048*/ 	.word	0xffffffff


	//   ....[2]....
        /*004c*/ 	.word	0xffffffff


	//   ....[3]....
        /*0050*/ 	.word	0xffffffff


	//   ....[4]....
        /*0054*/ 	.word	0xffffffff


	//   ....[5]....
        /*0058*/ 	.word	0xffffffff


	//   ....[6]....
        /*005c*/ 	.word	0xffffffff


	//   ....[7]....
        /*0060*/ 	.word	0xffffffff


	//   ....[8]....
        /*0064*/ 	.word	0x0500000f


	//   ....[9]....
        /*0068*/ 	.word	0x0500000f


	//   ....[10]....
        /*006c*/ 	.word	0x0500000f


	//----- nvinfo : EIATTR_COOP_GROUP_INSTR_OFFSETS
	.align		4
.L_31:
        /*0070*/ 	.byte	0x04, 0x28
        /*0072*/ 	.short	(.L_33 - .L_32)


	//   ....[0]....
.L_32:
        /*0074*/ 	.word	0x00000060


	//   ....[1]....
        /*0078*/ 	.word	0x00000070


	//   ....[2]....
        /*007c*/ 	.word	0x00000190


	//   ....[3]....
        /*0080*/ 	.word	0x000003a0


	//   ....[4]....
        /*0084*/ 	.word	0x00000fd0


	//   ....[5]....
        /*0088*/ 	.word	0x00001f50


	//   ....[6]....
        /*008c*/ 	.word	0x00003510


	//   ....[7]....
        /*0090*/ 	.word	0x00004860


	//   ....[8]....
        /*0094*/ 	.word	0x000103d0


	//   ....[9]....
        /*0098*/ 	.word	0x00010480


	//   ....[10]....
        /*009c*/ 	.word	0x000105a0


	//----- nvinfo : EIATTR_REG_RECONFIG
	.align		4
.L_33:
        /*00a0*/ 	.byte	0x01, 0x54
	.zero		2


	//----- nvinfo : EIATTR_SYSCALL_OFFSETS
	.align		4
        /*00a4*/ 	.byte	0x04, 0x46
        /*00a6*/ 	.short	(.L_35 - .L_34)


	//   ....[0]....
.L_34:
        /*00a8*/ 	.word	0x00001120


	//   ....[1]....
        /*00ac*/ 	.word	0x00001260


	//   ....[2]....
        /*00b0*/ 	.word	0x00001350


	//   ....[3]....
        /*00b4*/ 	.word	0x0000f410


	//   ....[4]....
        /*00b8*/ 	.word	0x0000f540


	//----- nvinfo : EIATTR_MBARRIER_INSTR_OFFSETS
	.align		4
.L_35:
        /*00bc*/ 	.byte	0x04, 0x39
        /*00be*/ 	.short	(.L_37 - .L_36)


	//   ....[0]....
.L_36:
        /*00c0*/ 	.word	0x00000310
        /*00c4*/ 	.word	0x000000ff
        /*00c8*/ 	.word	0x00000000
        /*00cc*/ 	.short	0x0100
        /*00ce*/ 	.byte	0x09
	.zero		1


	//   ....[1]....
        /*00d0*/ 	.word	0x00000320
        /*00d4*/ 	.word	0x000000ff
        /*00d8*/ 	.word	0x00000020
        /*00dc*/ 	.short	0x0100
        /*00de*/ 	.byte	0x09
	.zero		1


	//   ....[2]....
        /*00e0*/ 	.word	0x00000330
        /*00e4*/ 	.word	0x000000ff
        /*00e8*/ 	.word	0x00000008
        /*00ec*/ 	.short	0x0100
        /*00ee*/ 	.byte	0x09
	.zero		1


	//   ....[3]....
        /*00f0*/ 	.word	0x00000340
        /*00f4*/ 	.word	0x000000ff
        /*00f8*/ 	.word	0x00000028
        /*00fc*/ 	.short	0x0100
        /*00fe*/ 	.byte	0x09
	.zero		1


	//   ....[4]....
        /*0100*/ 	.word	0x00000350
        /*0104*/ 	.word	0x000000ff
        /*0108*/ 	.word	0x00000010
        /*010c*/ 	.short	0x0100
        /*010e*/ 	.byte	0x09
	.zero		1


	//   ....[5]....
        /*0110*/ 	.word	0x00000360
        /*0114*/ 	.word	0x000000ff
        /*0118*/ 	.word	0x00000030
        /*011c*/ 	.short	0x0100
        /*011e*/ 	.byte	0x09
	.zero		1


	//   ....[6]....
        /*0120*/ 	.word	0x00000370
        /*0124*/ 	.word	0x000000ff
        /*0128*/ 	.word	0x00000018
        /*012c*/ 	.short	0x0100
        /*012e*/ 	.byte	0x09
	.zero		1


	//   ....[7]....
        /*0130*/ 	.word	0x00000380
        /*0134*/ 	.word	0x000000ff
        /*0138*/ 	.word	0x00000038
        /*013c*/ 	.short	0x0100
        /*013e*/ 	.byte	0x09
	.zero		1


	//   ....[8]....
        /*0140*/ 	.word	0x00000580
        /*0144*/ 	.word	0x000000ff
        /*0148*/ 	.word	0x00000050
        /*014c*/ 	.short	0x0100
        /*014e*/ 	.byte	0x06
	.zero		1


	//   ....[9]....
        /*0150*/ 	.word	0x000005b0
        /*0154*/ 	.word	0x000000ff
        /*0158*/ 	.word	0x00000058
        /*015c*/ 	.short	0x0100
        /*015e*/ 	.byte	0x06
	.zero		1


	//   ....[10]....
        /*0160*/ 	.word	0x00001430
        /*0164*/ 	.word	0x00000003
        /*0168*/ 	.word	0x00000000
        /*016c*/ 	.short	0x010a
        /*016e*/ 	.byte	0x3f
	.zero		1


	//   ....[11]....
        /*0170*/ 	.word	0x00001470
        /*0174*/ 	.word	0x00000003
        /*0178*/ 	.word	0x00000000
        /*017c*/ 	.short	0x010a
        /*017e*/ 	.byte	0x3f
	.zero		1


	//   ....[12]....
        /*0180*/ 	.word	0x000016c0
        /*0184*/ 	.word	0x0000000e
        /*0188*/ 	.word	0x00000000
        /*018c*/ 	.short	0x010a
        /*018e*/ 	.byte	0x3f
	.zero		1


	//   ....[13]....
        /*0190*/ 	.word	0x00002bb0
        /*0194*/ 	.word	0x000000ff
        /*0198*/ 	.word	0x00000000
        /*019c*/ 	.short	0x010a
        /*019e*/ 	.byte	0x04
	.zero		1


	//   ....[14]....
        /*01a0*/ 	.word	0x00003890
        /*01a4*/ 	.word	0x00000009
        /*01a8*/ 	.word	0x00000000
        /*01ac*/ 	.short	0x010a
        /*01ae*/ 	.byte	0x3f
	.zero		1


	//   ....[15]....
        /*01b0*/ 	.word	0x00003dc0
        /*01b4*/ 	.word	0x000000ff
        /*01b8*/ 	.word	0x00000000
        /*01bc*/ 	.short	0x0101
        /*01be*/ 	.byte	0x07
	.zero		1


	//   ....[16]....
        /*01c0*/ 	.word	0x000040b0
        /*01c4*/ 	.word	0x00000009
        /*01c8*/ 	.word	0x00000000
        /*01cc*/ 	.short	0x010a
        /*01ce*/ 	.byte	0x3f
	.zero		1


	//   ....[17]....
        /*01d0*/ 	.word	0x00005260
        /*01d4*/ 	.word	0x000000ff
        /*01d8*/ 	.word	0x00000000
        /*01dc*/ 	.short	0x0101
        /*01de*/ 	.byte	0x04
	.zero		1


	//   ....[18]....
        /*01e0*/ 	.word	0x000055c0
        /*01e4*/ 	.word	0x000000ff
        /*01e8*/ 	.word	0x00000000
        /*01ec*/ 	.short	0x0101
        /*01ee*/ 	.byte	0x04
	.zero		1


	//   ....[19]....
        /*01f0*/ 	.word	0x0000f620
        /*01f4*/ 	.word	0x00000006
        /*01f8*/ 	.word	0x00000020
        /*01fc*/ 	.short	0x010a
        /*01fe*/ 	.byte	0x3f
	.zero		1


	//   ....[20]....
        /*0200*/ 	.word	0x0000fa90
        /*0204*/ 	.word	0x00000003
        /*0208*/ 	.word	0x00000058
        /*020c*/ 	.short	0x0101
        /*020e*/ 	.byte	0x3f
	.zero		1


	//   ....[21]....
        /*0210*/ 	.word	0x00010190
        /*0214*/ 	.word	0x00000005
        /*0218*/ 	.word	0x00000000
        /*021c*/ 	.short	0x010a
        /*021e*/ 	.byte	0x3f
	.zero		1


	//   ....[22]....
        /*0220*/ 	.word	0x00010210
        /*0224*/ 	.word	0x00000007
        /*0228*/ 	.word	0x00000000
        /*022c*/ 	.short	0x010a
        /*022e*/ 	.byte	0x3f
	.zero		1


	//   ....[23]....
        /*0230*/ 	.word	0x000102a0
        /*0234*/ 	.word	0x00000006
        /*0238*/ 	.word	0x00000000
        /*023c*/ 	.short	0x010a
        /*023e*/ 	.byte	0x3f
	.zero		1


	//   ....[24]....
        /*0240*/ 	.word	0x00010330
        /*0244*/ 	.word	0x00000003
        /*0248*/ 	.word	0x00000000
        /*024c*/ 	.short	0x010a
        /*024e*/ 	.byte	0x3f
	.zero		1


	//   ....[25]....
        /*0250*/ 	.word	0x00010400
        /*0254*/ 	.word	0x00000003
        /*0258*/ 	.word	0x00000000
        /*025c*/ 	.short	0x010a
        /*025e*/ 	.byte	0x3f
	.zero		1


	//   ....[26]....
        /*0260*/ 	.word	0x000104d0
        /*0264*/ 	.word	0x00000014
        /*0268*/ 	.word	0x00000000
        /*026c*/ 	.short	0x010a
        /*026e*/ 	.byte	0x3f
	.zero		1


	//   ....[27]....
        /*0270*/ 	.word	0x00010520
        /*0274*/ 	.word	0x00000009
        /*0278*/ 	.word	0x00000000
        /*027c*/ 	.short	0x010a
        /*027e*/ 	.byte	0x3f
	.zero		1


	//   ....[28]....
        /*0280*/ 	.word	0x00010660
        /*0284*/ 	.word	0x00000006
        /*0288*/ 	.word	0x00000020
        /*028c*/ 	.short	0x010a
        /*028e*/ 	.byte	0x3f
	.zero		1


	//   ....[29]....
        /*0290*/ 	.word	0x00010730
        /*0294*/ 	.word	0x00000005
        /*0298*/ 	.word	0x00000000
        /*029c*/ 	.short	0x010a
        /*029e*/ 	.byte	0x3f
	.zero		1


	//   ....[30]....
        /*02a0*/ 	.word	0x00010780
        /*02a4*/ 	.word	0x00000007
        /*02a8*/ 	.word	0x00000000
        /*02ac*/ 	.short	0x010a
        /*02ae*/ 	.byte	0x3f
	.zero		1


	//   ....[31]....
        /*02b0*/ 	.word	0x000107d0
        /*02b4*/ 	.word	0x00000006
        /*02b8*/ 	.word	0x00000000
        /*02bc*/ 	.short	0x010a
        /*02be*/ 	.byte	0x3f
	.zero		1


	//----- nvinfo : EIATTR_NUM_MBARRIERS
	.align		4
.L_37:
        /*02c0*/ 	.byte	0x03, 0x38
        /*02c2*/ 	.short	0x000a


	//----- nvinfo : EIATTR_EXIT_INSTR_OFFSETS
	.align		4
        /*02c4*/ 	.byte	0x04, 0x1c
        /*02c6*/ 	.short	(.L_39 - .L_38)


	//   ....[0]....
.L_38:
        /*02c8*/ 	.word	0x00000610


	//   ....[1]....
        /*02cc*/ 	.word	0x00000ef0


	//   ....[2]....
        /*02d0*/ 	.word	0x0000ea00


	//   ....[3]....
        /*02d4*/ 	.word	0x0000f020


	//   ....[4]....
        /*02d8*/ 	.word	0x00010380


	//----- nvinfo : EIATTR_MAX_THREADS
	.align		4
.L_39:
        /*02dc*/ 	.byte	0x04, 0x05
        /*02de*/ 	.short	(.L_41 - .L_40)
.L_40:
        /*02e0*/ 	.word	0x00000180
        /*02e4*/ 	.word	0x00000001
        /*02e8*/ 	.word	0x00000001


	//----- nvinfo : EIATTR_CRS_STACK_SIZE
	.align		4
.L_41:
        /*02ec*/ 	.byte	0x04, 0x1e
        /*02ee*/ 	.short	(.L_43 - .L_42)
.L_42:
        /*02f0*/ 	.word	0x00000000


	//----- nvinfo : EIATTR_CBANK_PARAM_SIZE
	.align		4
.L_43:
        /*02f4*/ 	.byte	0x03, 0x19
        /*02f6*/ 	.short	0x0470


	//----- nvinfo : EIATTR_PARAM_CBANK
	.align		4
        /*02f8*/ 	.byte	0x04, 0x0a
        /*02fa*/ 	.short	(.L_45 - .L_44)
	.align		4
.L_44:
        /*02fc*/ 	.word	index@(.nv.constant0._ZN7cutlass13device_kernelINS_4gemm6kernel13GemmUniversalIN4cute5tupleIJiiiiEEENS1_10collective13CollectiveMmaINS1_39MainloopSm90TmaGmmaRmemAWarpSpecializedILi4ENS5_IJNS4_1CILi1EEESB_SB_EEENS1_35KernelTmaWarpSpecializedCooperativeEEENS5_IJNSA_ILi128EEENSA_ILi256EEESF_EEENS_12float_e4m3_tENS5_IJSB_llEEESI_SJ_NS4_8TiledMMAINS4_8MMA_AtomIJNS4_4SM904GMMA31MMA_64x256x32_F32E4M3E4M3_RS_TNILNSN_7ScaleInE1ELSP_1EEEEEENS4_6LayoutINS5_IJNSA_ILi2EEESB_SB_EEENS5_IJSB_NSA_ILi0EEESV_EEEEENS5_IJNS4_10UnderscoreESY_SY_EEEEENS4_13SM90_TMA_LOADENS4_14ComposedLayoutINS4_7SwizzleILi3ELi4ELi3EEENS4_18smem_ptr_flag_bitsILi8EEENSS_INS5_IJSF_NSA_ILi8EEEEEENS5_IJSB_SF_EEEEEEENS4_9Copy_AtomIJNS4_39AutoVectorizingCopyWithAssumedAlignmentILi128EEESI_EEENS4_8identityES11_S1B_vS1G_EENS_8epilogue10collective6detail29Sm90TmaWarpSpecializedAdapterINS1J_15DefaultEpilogueISI_NS5_IJlSB_lEEES1N_NS1I_6thread17LinearCombinationISI_Li1EffLNS1O_9ScaleType4KindE0ELNS_15FloatRoundStyleE2ESI_EENS1_15EpilogueDefaultEEEEEvvEEEEvNT_6ParamsE)
        /*0300*/ 	.short	0x0210
        /*0302*/ 	.short	0x0470


	//----- nvinfo : EIATTR_SW_WAR
	.align		4
.L_45:
        /*0304*/ 	.byte	0x04, 0x36
        /*0306*/ 	.short	(.L_47 - .L_46)
.L_46:
        /*0308*/ 	.word	0x00000008
.L_47:


//--------------------- .nv.callgraph             --------------------------
	.section	.nv.callgraph,"",@"SHT_CUDA_CALLGRAPH"
	.align	4
	.sectionentsize	8
	.align		4
        /*0000*/ 	.word	0x00000000
	.align		4
        /*0004*/ 	.word	0xffffffff
	.align		4
        /*0008*/ 	.word	index@(_ZN7cutlass13device_kernelINS_4gemm6kernel13GemmUniversalIN4cute5tupleIJiiiiEEENS1_10collective13CollectiveMmaINS1_39MainloopSm90TmaGmmaRmemAWarpSpecializedILi4ENS5_IJNS4_1CILi1EEESB_SB_EEENS1_35KernelTmaWarpSpecializedCooperativeEEENS5_IJNSA_ILi128EEENSA_ILi256EEESF_EEENS_12float_e4m3_tENS5_IJSB_llEEESI_SJ_NS4_8TiledMMAINS4_8MMA_AtomIJNS4_4SM904GMMA31MMA_64x256x32_F32E4M3E4M3_RS_TNILNSN_7ScaleInE1ELSP_1EEEEEENS4_6LayoutINS5_IJNSA_ILi2EEESB_SB_EEENS5_IJSB_NSA_ILi0EEESV_EEEEENS5_IJNS4_10UnderscoreESY_SY_EEEEENS4_13SM90_TMA_LOADENS4_14ComposedLayoutINS4_7SwizzleILi3ELi4ELi3EEENS4_18smem_ptr_flag_bitsILi8EEENSS_INS5_IJSF_NSA_ILi8EEEEEENS5_IJSB_SF_EEEEEEENS4_9Copy_AtomIJNS4_39AutoVectorizingCopyWithAssumedAlignmentILi128EEESI_EEENS4_8identityES11_S1B_vS1G_EENS_8epilogue10collective6detail29Sm90TmaWarpSpecializedAdapterINS1J_15DefaultEpilogueISI_NS5_IJlSB_lEEES1N_NS1I_6thread17LinearCombinationISI_Li1EffLNS1O_9ScaleType4KindE0ELNS_15FloatRoundStyleE2ESI_EENS1_15EpilogueDefaultEEEEEvvEEEEvNT_6ParamsE)
	.align		4
        /*000c*/ 	.word	index@(__assertfail)
	.align		4
        /*0010*/ 	.word	0x00000000
	.align		4
        /*0014*/ 	.word	0xfffffffe
	.align		4
        /*0018*/ 	.word	0x00000000
	.align		4
        /*001c*/ 	.word	0xfffffffd
	.align		4
        /*0020*/ 	.word	0x00000000
	.align		4
        /*0024*/ 	.word	0xfffffffc


//--------------------- .nv.constant4             --------------------------
	.section	.nv.constant4,"a",@progbits
	.align	8
	.align		8
.nv.constant4:
        /*0000*/ 	.dword	__assertfail
	.align		8
        /*0008*/ 	.dword	__unnamed_1
	.align		8
        /*0010*/ 	.dword	__unnamed_2
	.align		8
        /*0018*/ 	.dword	__unnamed_3
	.align		8
        /*0020*/ 	.dword	_ZN40_INTERNAL_a18789ba_4_k_cu_c970e79b_161074cuda3std3__45__cpo5beginE
	.align		8
        /*0028*/ 	.dword	_ZN40_INTERNAL_a18789ba_4_k_cu_c970e79b_161074cuda3std3__45__cpo3endE
	.align		8
        /*0030*/ 	.dword	_ZN40_INTERNAL_a18789ba_4_k_cu_c970e79b_161074cuda3std3__45__cpo6cbeginE
	.align		8
        /*0038*/ 	.dword	_ZN40_INTERNAL_a18789ba_4_k_cu_c970e79b_161074cuda3std3__45__cpo4cendE
	.align		8
        /*0040*/ 	.dword	_ZN40_INTERNAL_a18789ba_4_k_cu_c970e79b_161074cuda3std3__442_GLOBAL__N__a18789ba_4_k_cu_c970e79b_161076ignoreE
	.align		8
        /*0048*/ 	.dword	_ZN40_INTERNAL_a18789ba_4_k_cu_c970e79b_161074cuda3std3__419piecewise_constructE
	.align		8
        /*0050*/ 	.dword	_ZN40_INTERNAL_a18789ba_4_k_cu_c970e79b_161074cuda3std3__48in_placeE
	.align		8
        /*0058*/ 	.dword	_ZN40_INTERNAL_a18789ba_4_k_cu_c970e79b_161074cuda3std6ranges3__45__cpo4swapE
	.align		8
        /*0060*/ 	.dword	_ZN40_INTERNAL_a18789ba_4_k_cu_c970e79b_161074cuda3std6ranges3__45__cpo9iter_moveE
	.align		8
        /*0068*/ 	.dword	_ZN40_INTERNAL_a18789ba_4_k_cu_c970e79b_161074cute7productE
	.align		8
        /*0070*/ 	.dword	_ZN40_INTERNAL_a18789ba_4_k_cu_c970e79b_161074cute1_E
	.align		8
        /*0078*/ 	.dword	$str$24
	.align		8
        /*0080*/ 	.dword	$str$25


//--------------------- .text._ZN7cutlass13device_kernelINS_4gemm6kernel13GemmUniversalIN4cute5tupleIJiiiiEEENS1_10collective13CollectiveMmaINS1_39MainloopSm90TmaGmmaRmemAWarpSpecializedILi4ENS5_IJNS4_1CILi1EEESB_SB_EEENS1_35KernelTmaWarpSpecializedCooperativeEEENS5_IJNSA_ILi128EEENSA_ILi256EEESF_EEENS_12float_e4m3_tENS5_IJSB_llEEESI_SJ_NS4_8TiledMMAINS4_8MMA_AtomIJNS4_4SM904GMMA31MMA_64x256x32_F32E4M3E4M3_RS_TNILNSN_7ScaleInE1ELSP_1EEEEEENS4_6LayoutINS5_IJNSA_ILi2EEESB_SB_EEENS5_IJSB_NSA_ILi0EEESV_EEEEENS5_IJNS4_10UnderscoreESY_SY_EEEEENS4_13SM90_TMA_LOADENS4_14ComposedLayoutINS4_7SwizzleILi3ELi4ELi3EEENS4_18smem_ptr_flag_bitsILi8EEENSS_INS5_IJSF_NSA_ILi8EEEEEENS5_IJSB_SF_EEEEEEENS4_9Copy_AtomIJNS4_39AutoVectorizingCopyWithAssumedAlignmentILi128EEESI_EEENS4_8identityES11_S1B_vS1G_EENS_8epilogue10collective6detail29Sm90TmaWarpSpecializedAdapterINS1J_15DefaultEpilogueISI_NS5_IJlSB_lEEES1N_NS1I_6thread17LinearCombinationISI_Li1EffLNS1O_9ScaleType4KindE0ELNS_15FloatRoundStyleE2ESI_EENS1_15EpilogueDefaultEEEEEvvEEEEvNT_6ParamsE --------------------------
	.section	.text._ZN7cutlass13device_kernelINS_4gemm6kernel13GemmUniversalIN4cute5tupleIJiiiiEEENS1_10collective13CollectiveMmaINS1_39MainloopSm90TmaGmmaRmemAWarpSpecializedILi4ENS5_IJNS4_1CILi1EEESB_SB_EEENS1_35KernelTmaWarpSpecializedCooperativeEEENS5_IJNSA_ILi128EEENSA_ILi256EEESF_EEENS_12float_e4m3_tENS5_IJSB_llEEESI_SJ_NS4_8TiledMMAINS4_8MMA_AtomIJNS4_4SM904GMMA31MMA_64x256x32_F32E4M3E4M3_RS_TNILNSN_7ScaleInE1ELSP_1EEEEEENS4_6LayoutINS5_IJNSA_ILi2EEESB_SB_EEENS5_IJSB_NSA_ILi0EEESV_EEEEENS5_IJNS4_10UnderscoreESY_SY_EEEEENS4_13SM90_TMA_LOADENS4_14ComposedLayoutINS4_7SwizzleILi3ELi4ELi3EEENS4_18smem_ptr_flag_bitsILi8EEENSS_INS5_IJSF_NSA_ILi8EEEEEENS5_IJSB_SF_EEEEEEENS4_9Copy_AtomIJNS4_39AutoVectorizingCopyWithAssumedAlignmentILi128EEESI_EEENS4_8identityES11_S1B_vS1G_EENS_8epilogue10collective6detail29Sm90TmaWarpSpecializedAdapterINS1J_15DefaultEpilogueISI_NS5_IJlSB_lEEES1N_NS1I_6thread17LinearCombinationISI_Li1EffLNS1O_9ScaleType4KindE0ELNS_15FloatRoundStyleE2ESI_EENS1_15EpilogueDefaultEEEEEvvEEEEvNT_6ParamsE,"ax",@progbits
	.align	128
.text._ZN7cutlass13device_kernelINS_4gemm6kernel13GemmUniversalIN4cute5tupleIJiiiiEEENS1_10collective13CollectiveMmaINS1_39MainloopSm90TmaGmmaRmemAWarpSpecializedILi4ENS5_IJNS4_1CILi1EEESB_SB_EEENS1_35KernelTmaWarpSpecializedCooperativeEEENS5_IJNSA_ILi128EEENSA_ILi256EEESF_EEENS_12float_e4m3_tENS5_IJSB_llEEESI_SJ_NS4_8TiledMMAINS4_8MMA_AtomIJNS4_4SM904GMMA31MMA_64x256x32_F32E4M3E4M3_RS_TNILNSN_7ScaleInE1ELSP_1EEEEEENS4_6LayoutINS5_IJNSA_ILi2EEESB_SB_EEENS5_IJSB_NSA_ILi0EEESV_EEEEENS5_IJNS4_10UnderscoreESY_SY_EEEEENS4_13SM90_TMA_LOADENS4_14ComposedLayoutINS4_7SwizzleILi3ELi4ELi3EEENS4_18smem_ptr_flag_bitsILi8EEENSS_INS5_IJSF_NSA_ILi8EEEEEENS5_IJSB_SF_EEEEEEENS4_9Copy_AtomIJNS4_39AutoVectorizingCopyWithAssumedAlignmentILi128EEESI_EEENS4_8identityES11_S1B_vS1G_EENS_8epilogue10collective6detail29Sm90TmaWarpSpecializedAdapterINS1J_15DefaultEpilogueISI_NS5_IJlSB_lEEES1N_NS1I_6thread17LinearCombinationISI_Li1EffLNS1O_9ScaleType4KindE0ELNS_15FloatRoundStyleE2ESI_EENS1_15EpilogueDefaultEEEEEvvEEEEvNT_6ParamsE:
        .type           _ZN7cutlass13device_kernelINS_4gemm6kernel13GemmUniversalIN4cute5tupleIJiiiiEEENS1_10collective13CollectiveMmaINS1_39MainloopSm90TmaGmmaRmemAWarpSpecializedILi4ENS5_IJNS4_1CILi1EEESB_SB_EEENS1_35KernelTmaWarpSpecializedCooperativeEEENS5_IJNSA_ILi128EEENSA_ILi256EEESF_EEENS_12float_e4m3_tENS5_IJSB_llEEESI_SJ_NS4_8TiledMMAINS4_8MMA_AtomIJNS4_4SM904GMMA31MMA_64x256x32_F32E4M3E4M3_RS_TNILNSN_7ScaleInE1ELSP_1EEEEEENS4_6LayoutINS5_IJNSA_ILi2EEESB_SB_EEENS5_IJSB_NSA_ILi0EEESV_EEEEENS5_IJNS4_10UnderscoreESY_SY_EEEEENS4_13SM90_TMA_LOADENS4_14ComposedLayoutINS4_7SwizzleILi3ELi4ELi3EEENS4_18smem_ptr_flag_bitsILi8EEENSS_INS5_IJSF_NSA_ILi8EEEEEENS5_IJSB_SF_EEEEEEENS4_9Copy_AtomIJNS4_39AutoVectorizingCopyWithAssumedAlignmentILi128EEESI_EEENS4_8identityES11_S1B_vS1G_EENS_8epilogue10collective6detail29Sm90TmaWarpSpecializedAdapterINS1J_15DefaultEpilogueISI_NS5_IJlSB_lEEES1N_NS1I_6thread17LinearCombinationISI_Li1EffLNS1O_9ScaleType4KindE0ELNS_15FloatRoundStyleE2ESI_EENS1_15EpilogueDefaultEEEEEvvEEEEvNT_6ParamsE,@function
        .size           _ZN7cutlass13device_kernelINS_4gemm6kernel13GemmUniversalIN4cute5tupleIJiiiiEEENS1_10collective13CollectiveMmaINS1_39MainloopSm90TmaGmmaRmemAWarpSpecializedILi4ENS5_IJNS4_1CILi1EEESB_SB_EEENS1_35KernelTmaWarpSpecializedCooperativeEEENS5_IJNSA_ILi128EEENSA_ILi256EEESF_EEENS_12float_e4m3_tENS5_IJSB_llEEESI_SJ_NS4_8TiledMMAINS4_8MMA_AtomIJNS4_4SM904GMMA31MMA_64x256x32_F32E4M3E4M3_RS_TNILNSN_7ScaleInE1ELSP_1EEEEEENS4_6LayoutINS5_IJNSA_ILi2EEESB_SB_EEENS5_IJSB_NSA_ILi0EEESV_EEEEENS5_IJNS4_10UnderscoreESY_SY_EEEEENS4_13SM90_TMA_LOADENS4_14ComposedLayoutINS4_7SwizzleILi3ELi4ELi3EEENS4_18smem_ptr_flag_bitsILi8EEENSS_INS5_IJSF_NSA_ILi8EEEEEENS5_IJSB_SF_EEEEEEENS4_9Copy_AtomIJNS4_39AutoVectorizingCopyWithAssumedAlignmentILi128EEESI_EEENS4_8identityES11_S1B_vS1G_EENS_8epilogue10collective6detail29Sm90TmaWarpSpecializedAdapterINS1J_15DefaultEpilogueISI_NS5_IJlSB_lEEES1N_NS1I_6thread17LinearCombinationISI_Li1EffLNS1O_9ScaleType4KindE0ELNS_15FloatRoundStyleE2ESI_EENS1_15EpilogueDefaultEEEEEvvEEEEvNT_6ParamsE,(.L_x_358 - _ZN7cutlass13device_kernelINS_4gemm6kernel13GemmUniversalIN4cute5tupleIJiiiiEEENS1_10collective13CollectiveMmaINS1_39MainloopSm90TmaGmmaRmemAWarpSpecializedILi4ENS5_IJNS4_1CILi1EEESB_SB_EEENS1_35KernelTmaWarpSpecializedCooperativeEEENS5_IJNSA_ILi128EEENSA_ILi256EEESF_EEENS_12float_e4m3_tENS5_IJSB_llEEESI_SJ_NS4_8TiledMMAINS4_8MMA_AtomIJNS4_4SM904GMMA31MMA_64x256x32_F32E4M3E4M3_RS_TNILNSN_7ScaleInE1ELSP_1EEEEEENS4_6LayoutINS5_IJNSA_ILi2EEESB_SB_EEENS5_IJSB_NSA_ILi0EEESV_EEEEENS5_IJNS4_10UnderscoreESY_SY_EEEEENS4_13SM90_TMA_LOADENS4_14ComposedLayoutINS4_7SwizzleILi3ELi4ELi3EEENS4_18smem_ptr_flag_bitsILi8EEENSS_INS5_IJSF_NSA_ILi8EEEEEENS5_IJSB_SF_EEEEEEENS4_9Copy_AtomIJNS4_39AutoVectorizingCopyWithAssumedAlignmentILi128EEESI_EEENS4_8identityES11_S1B_vS1G_EENS_8epilogue10collective6detail29Sm90TmaWarpSpecializedAdapterINS1J_15DefaultEpilogueISI_NS5_IJlSB_lEEES1N_NS1I_6thread17LinearCombinationISI_Li1EffLNS1O_9ScaleType4KindE0ELNS_15FloatRoundStyleE2ESI_EENS1_15EpilogueDefaultEEEEEvvEEEEvNT_6ParamsE)
        .other          _ZN7cutlass13device_kernelINS_4gemm6kernel13GemmUniversalIN4cute5tupleIJiiiiEEENS1_10collective13CollectiveMmaINS1_39MainloopSm90TmaGmmaRmemAWarpSpecializedILi4ENS5_IJNS4_1CILi1EEESB_SB_EEENS1_35KernelTmaWarpSpecializedCooperativeEEENS5_IJNSA_ILi128EEENSA_ILi256EEESF_EEENS_12float_e4m3_tENS5_IJSB_llEEESI_SJ_NS4_8TiledMMAINS4_8MMA_AtomIJNS4_4SM904GMMA31MMA_64x256x32_F32E4M3E4M3_RS_TNILNSN_7ScaleInE1ELSP_1EEEEEENS4_6LayoutINS5_IJNSA_ILi2EEESB_SB_EEENS5_IJSB_NSA_ILi0EEESV_EEEEENS5_IJNS4_10UnderscoreESY_SY_EEEEENS4_13SM90_TMA_LOADENS4_14ComposedLayoutINS4_7SwizzleILi3ELi4ELi3EEENS4_18smem_ptr_flag_bitsILi8EEENSS_INS5_IJSF_NSA_ILi8EEEEEENS5_IJSB_SF_EEEEEEENS4_9Copy_AtomIJNS4_39AutoVectorizingCopyWithAssumedAlignmentILi128EEESI_EEENS4_8identityES11_S1B_vS1G_EENS_8epilogue10collective6detail29Sm90TmaWarpSpecializedAdapterINS1J_15DefaultEpilogueISI_NS5_IJlSB_lEEES1N_NS1I_6thread17LinearCombinationISI_Li1EffLNS1O_9ScaleType4KindE0ELNS_15FloatRoundStyleE2ESI_EENS1_15EpilogueDefaultEEEEEvvEEEEvNT_6ParamsE,@"STO_CUDA_ENTRY STV_DEFAULT"
_ZN7cutlass13device_kernelINS_4gemm6kernel13GemmUniversalIN4cute5tupleIJiiiiEEENS1_10collective13CollectiveMmaINS1_39MainloopSm90TmaGmmaRmemAWarpSpecializedILi4ENS5_IJNS4_1CILi1EEESB_SB_EEENS1_35KernelTmaWarpSpecializedCooperativeEEENS5_IJNSA_ILi128EEENSA_ILi256EEESF_EEENS_12float_e4m3_tENS5_IJSB_llEEESI_SJ_NS4_8TiledMMAINS4_8MMA_AtomIJNS4_4SM904GMMA31MMA_64x256x32_F32E4M3E4M3_RS_TNILNSN_7ScaleInE1ELSP_1EEEEEENS4_6LayoutINS5_IJNSA_ILi2EEESB_SB_EEENS5_IJSB_NSA_ILi0EEESV_EEEEENS5_IJNS4_10UnderscoreESY_SY_EEEEENS4_13SM90_TMA_LOADENS4_14ComposedLayoutINS4_7SwizzleILi3ELi4ELi3EEENS4_18smem_ptr_flag_bitsILi8EEENSS_INS5_IJSF_NSA_ILi8EEEEEENS5_IJSB_SF_EEEEEEENS4_9Copy_AtomIJNS4_39AutoVectorizingCopyWithAssumedAlignmentILi128EEESI_EEENS4_8identityES11_S1B_vS1G_EENS_8epilogue10collective6detail29Sm90TmaWarpSpecializedAdapterINS1J_15DefaultEpilogueISI_NS5_IJlSB_lEEES1N_NS1I_6thread17LinearCombinationISI_Li1EffLNS1O_9ScaleType4KindE0ELNS_15FloatRoundStyleE2ESI_EENS1_15EpilogueDefaultEEEEEvvEEEEvNT_6ParamsE:
[----:B------:R-:W0:Y:S01]  /*0000*/  LDC R1, c[0x0][0x28] ;  /* 0x00000a00ff017b82 */ /* 0x000e220000000800 */
[----:B------:R-:W1:Y:S01]  /*0010*/  S2R R18, SR_TID.X ;  /* 0x0000000000127919 */ /* 0x000e620000002100 */
[----:B------:R-:W-:Y:S01]  /*0020*/  ELECT P0, URZ, PT ;  /* 0x00000000003f782f */ /* 0x000fe20003800000 */
[----:B------:R-:W-:Y:S01]  /*0030*/  BSSY B0, `(.L_x_0) ;  /* 0x0000015000007945 */ /* 0x000fe20003800000 */
[--C-:B-1----:R-:W-:Y:S02]  /*0040*/  SHF.R.U32.HI R0, RZ, 0x5, R18.reuse ;  /* 0x00000005ff007819 */ /* 0x102fe40000011612 */
[----:B------:R-:W-:-:S03]  /*0050*/  SHF.R.U32.HI R2, RZ, 0x7, R18 ;  /* 0x00000007ff027819 */ /* 0x000fc60000011612 */
[----:B------:R-:W1:Y:S04]  /*0060*/  SHFL.IDX PT, R3, R0, RZ, 0x1f ;  /* 0x00001fff00037589 */ /* 0x000e6800000e0000 */
[----:B------:R-:W2:Y:S01]  /*0070*/  SHFL.IDX PT, R2, R2, RZ, 0x1f ;  /* 0x00001fff02027589 */ /* 0x000ea200000e0000 */
[----:B-1----:R-:W-:Y:S02]  /*0080*/  R2UR UR4, R3 ;  /* 0x00000000030472ca */ /* 0x002fe400000e0000 */
[----:B--2---:R-:W-:-:S11]  /*0090*/  R2UR UR6, R2 ;  /* 0x00000000020672ca */ /* 0x004fd600000e0000 */
[----:B------:R-:W-:Y:S02]  /*00a0*/  USHF.R.S32.HI UR5, URZ, 0x1f, UR4 ;  /* 0x0000001f3f057899 */ /* 0x000fe40008011404 */
[----:B------:R-:W-:Y:S02]  /*00b0*/  ISETP.NE.OR P0, PT, RZ, UR4, !P0 ;  /* 0x00000004ff007c0c */ /* 0x000fe4000c705670 */
[----:B------:R-:W-:-:S04]  /*00c0*/  ULEA.HI UR5, UR5, UR4, URZ, 0x2 ;  /* 0x0000000405057291 */ /* 0x000fc8000f8f103f */
[----:B------:R-:W-:-:S04]  /*00d0*/  ULOP3.LUT UR5, UR5, 0xfffffffc, URZ, 0xc0, !UPT ;  /* 0xfffffffc05057892 */ /* 0x000fc8000f8ec03f */
[----:B------:R-:W-:-:S03]  /*00e0*/  UIADD3 UR8, UR4, -UR5, URZ ;  /* 0x8000000504087290 */ /* 0x000fc6000fffe03f */
[----:B0-----:R-:W-:Y:S09]  /*00f0*/  @P0 BRA `(.L_x_1) ;  /* 0x0000000000200947 */ /* 0x001ff20003800000 */
[----:B------:R-:W-:Y:S02]  /*0100*/  ULDC.64 UR4, c[0x0][0x198] ;  /* 0x0000660000047ab9 */ /* 0x000fe40000000a00 */
[----:B------:R-:W-:Y:S02]  /*0110*/  UIADD3 UR10, UP0, UR4, 0xf0, URZ ;  /* 0x000000f0040a7890 */ /* 0x000fe4000ff1e03f */
[----:B------:R-:W-:Y:S02]  /*0120*/  UIADD3 UR4, UP1, UR4, 0x1f0, URZ ;  /* 0x000001f004047890 */ /* 0x000fe4000ff3e03f */
[----:B------:R-:W-:Y:S02]  /*0130*/  UIADD3.X UR11, URZ, UR5, URZ, UP0, !UPT ;  /* 0x000000053f0b7290 */ /* 0x000fe400087fe43f */
[----:B------:R-:W-:-:S07]  /*0140*/  UIADD3.X UR5, URZ, UR5, URZ, UP1, !UPT ;  /* 0x000000053f057290 */ /* 0x000fce0008ffe43f */
[----:B------:R0:W-:Y:S02]  /*0150*/  UTMACCTL.PF [UR10] ;  /* 0x000000000a0079b9 */ /* 0x0001e40008040000 */
[----:B------:R0:W-:Y:S02]  /*0160*/  UTMACCTL.PF [UR4] ;  /* 0x00000000040079b9 */ /* 0x0001e40008040000 */
[----:B0-----:R-:W-:Y:S01]  /*0170*/  NOP ;  /* 0x0000000000007918 */ /* 0x001fe20000000000 */
.L_x_1:
[----:B------:R-:W-:Y:S05]  /*0180*/  BSYNC B0 ;  /* 0x0000000000007941 */ /* 0x000fea0003800000 */
.L_x_0:
[----:B------:R-:W0:Y:S01]  /*0190*/  SHFL.IDX PT, R2, R0, RZ, 0x1f ;  /* 0x00001fff00027589 */ /* 0x000e2200000e0000 */
[----:B------:R-:W-:Y:S01]  /*01a0*/  UISETP.NE.AND UP0, UPT, UR8, 0x3, UPT ;  /* 0x000000030800788c */ /* 0x000fe2000bf05270 */
[----:B------:R-:W-:Y:S01]  /*01b0*/  ISETP.NE.AND P1, PT, RZ, UR6, PT ;  /* 0x00000006ff007c0c */ /* 0x000fe2000bf25270 */
[----:B------:R-:W-:Y:S02]  /*01c0*/  UIADD3 UR10, UR6, -0x1, URZ ;  /* 0xffffffff060a7890 */ /* 0x000fe4000fffe03f */
[----:B------:R-:W-:Y:S02]  /*01d0*/  UISETP.EQ.OR UP0, UPT, UR8, URZ, !UP0 ;  /* 0x0000003f0800728c */ /* 0x000fe4000c702670 */
[----:B------:R-:W-:Y:S02]  /*01e0*/  UISETP.GE.U32.AND UP1, UPT, UR10, 0x2, UPT ;  /* 0x000000020a00788c */ /* 0x000fe4000bf26070 */
[----:B------:R-:W-:-:S04]  /*01f0*/  UISETP.EQ.AND UP0, UPT, UR6, URZ, UP0 ;  /* 0x0000003f0600728c */ /* 0x000fc80008702270 */
[----:B------:R-:W-:-:S04]  /*0200*/  USEL UR40, URZ, 0x1, !UP0 ;  /* 0x000000013f287887 */ /* 0x000fc8000c000000 */
[----:B------:R-:W-:Y:S01]  /*0210*/  USEL UR40, UR40, 0x2, UP1 ;  /* 0x0000000228287887 */ /* 0x000fe20008800000 */
[----:B0-----:R-:W-:-:S13]  /*0220*/  ISETP.NE.AND P0, PT, R2, RZ, PT ;  /* 0x000000ff0200720c */ /* 0x001fda0003f05270 */
[----:B------:R-:W-:Y:S05]  /*0230*/  @P0 BRA `(.L_x_2) ;  /* 0x0000000000580947 */ /* 0x000fea0003800000 */
[----:B------:R-:W0:Y:S01]  /*0240*/  S2UR UR9, SR_CgaCtaId ;  /* 0x00000000000979c3 */ /* 0x000e220000008800 */
[----:B------:R-:W-:Y:S01]  /*0250*/  UMOV UR4, 0x400 ;  /* 0x0000040000047882 */ /* 0x000fe20000000000 */
[----:B------:R-:W-:Y:S01]  /*0260*/  UMOV UR5, 0x1 ;  /* 0x0000000100057882 */ /* 0x000fe20000000000 */
[----:B------:R-:W-:Y:S01]  /*0270*/  UMOV UR6, 0x100 ;  /* 0x0000010000067882 */ /* 0x000fe20000000000 */
[----:B------:R-:W-:Y:S01]  /*0280*/  ELECT P0, URZ, PT ;  /* 0x00000000003f782f */ /* 0x000fe20003800000 */
[----:B------:R-:W-:-:S04]  /*0290*/  UIADD3 UR6, -UR6, 0x100000, URZ ;  /* 0x0010000006067890 */ /* 0x000fc8000fffe13f */
[----:B------:R-:W-:Y:S02]  /*02a0*/  USHF.L.U32 UR7, UR6, 0xb, URZ ;  /* 0x0000000b06077899 */ /* 0x000fe4000800063f */
[----:B------:R-:W-:Y:S02]  /*02b0*/  USHF.L.U32 UR6, UR6, 0x1, URZ ;  /* 0x0000000106067899 */ /* 0x000fe4000800063f */
[----:B0-----:R-:W-:Y:S02]  /*02c0*/  ULEA UR9, UR9, UR4, 0x18 ;  /* 0x0000000409097291 */ /* 0x001fe4000f8ec03f */
[----:B------:R-:W-:-:S04]  /*02d0*/  UIADD3 UR4, -UR5, 0x100000, URZ ;  /* 0x0010000005047890 */ /* 0x000fc8000fffe13f */
[----:B------:R-:W-:Y:S02]  /*02e0*/  USHF.L.U32 UR5, UR4, 0xb, URZ ;  /* 0x0000000b04057899 */ /* 0x000fe4000800063f */
[----:B------:R-:W-:Y:S01]  /*02f0*/  USHF.L.U32 UR4, UR4, 0x1, URZ ;  /* 0x0000000104047899 */ /* 0x000fe2000800063f */
[----:B------:R-:W0:Y:S11]  /*0300*/  FENCE.VIEW.ASYNC.S ;  /* 0x00000000000073c6 */ /* 0x000e360000000000 */
[----:B0-----:R0:W1:Y:S01]  /*0310*/  SYNCS.EXCH.64 URZ, [UR9], UR4 ;  /* 0x00000004093f75b2 */ /* 0x0010620008000100 */
[----:B------:R0:W2:Y:S01]  /*0320*/  SYNCS.EXCH.64 URZ, [UR9+0x20], UR6 ;  /* 0x00002006093f75b2 */ /* 0x0000a20008000100 */
[----:B------:R0:W3:Y:S01]  /*0330*/  SYNCS.EXCH.64 URZ, [UR9+0x8], UR4 ;  /* 0x00000804093f75b2 */ /* 0x0000e20008000100 */
[----:B------:R0:W4:Y:S01]  /*0340*/  SYNCS.EXCH.64 URZ, [UR9+0x28], UR6 ;  /* 0x00002806093f75b2 */ /* 0x0001220008000100 */
[----:B------:R0:W0:Y:S01]  /*0350*/  SYNCS.EXCH.64 URZ, [UR9+0x10], UR4 ;  /* 0x00001004093f75b2 */ /* 0x0000220008000100 */
[----:B------:R0:W0:Y:S01]  /*0360*/  SYNCS.EXCH.64 URZ, [UR9+0x30], UR6 ;  /* 0x00003006093f75b2 */ /* 0x0000220008000100 */
[----:B------:R0:W0:Y:S01]  /*0370*/  SYNCS.EXCH.64 URZ, [UR9+0x18], UR4 ;  /* 0x00001804093f75b2 */ /* 0x0000220008000100 */
[----:B------:R0:W0:Y:S01]  /*0380*/  SYNCS.EXCH.64 URZ, [UR9+0x38], UR6 ;  /* 0x00003806093f75b2 */ /* 0x0000220008000100 */
[----:B------:R-:W-:Y:S01]  /*0390*/  NOP ;  /* 0x0000000000007918 */ /* 0x000fe20000000000 */
.L_x_2:
[----:B------:R-:W5:Y:S01]  /*03a0*/  SHFL.IDX PT, R0, R0, RZ, 0x1f ;  /* 0x00001fff00007589 */ /* 0x000f6200000e0000 */
[----:B------:R-:W1:Y:S01]  /*03b0*/  LDC R2, c[0x0][0x65c] ;  /* 0x00019700ff027b82 */ /* 0x000e620000000800 */
[----:B------:R-:W-:Y:S01]  /*03c0*/  ELECT P0, URZ, PT ;  /* 0x00000000003f782f */ /* 0x000fe20003800000 */
[----:B------:R-:W-:Y:S01]  /*03d0*/  NOP ;  /* 0x0000000000007918 */ /* 0x000fe20000000000 */
[----:B------:R-:W2:Y:S01]  /*03e0*/  S2R R4, SR_CTAID.X ;  /* 0x0000000000047919 */ /* 0x000ea20000002500 */
[----:B0-----:R-:W-:Y:S01]  /*03f0*/  UMOV UR4, 0x20 ;  /* 0x0000002000047882 */ /* 0x001fe20000000000 */
[----:B------:R-:W-:Y:S01]  /*0400*/  IMAD.MOV.U32 R5, RZ, RZ, RZ ;  /* 0x000000ffff057224 */ /* 0x000fe200078e00ff */
[----:B------:R-:W-:Y:S01]  /*0410*/  NOP ;  /* 0x0000000000007918 */ /* 0x000fe20000000000 */
[----:B-----5:R-:W-:Y:S02]  /*0420*/  ISETP.NE.OR P0, PT, R0, RZ, !P0 ;  /* 0x000000ff0000720c */ /* 0x020fe40004705670 */
[----:B-1----:R-:W-:Y:S01]  /*0430*/  ISETP.NE.AND P2, PT, R2, 0x1, PT ;  /* 0x000000010200780c */ /* 0x002fe20003f45270 */
[----:B------:R-:W0:Y:S03]  /*0440*/  S2R R0, SR_CTAID.Y ;  /* 0x0000000000007919 */ /* 0x000e260000002600 */
[----:B------:R-:W-:-:S07]  /*0450*/  P2R R3, PR, RZ, 0x4 ;  /* 0x00000004ff037803 */ /* 0x000fce0000000000 */
[----:B------:R-:W-:Y:S01]  /*0460*/  VOTEU.ALL UP0, P0 ;  /* 0x00000000003f7886 */ /* 0x000fe20000000000 */
[----:B------:R-:W-:Y:S01]  /*0470*/  VOTEU.ALL UP1, P0 ;  /* 0x00000000003f7886 */ /* 0x000fe20000020000 */
[----:B------:R-:W2:Y:S01]  /*0480*/  @P2 LDC R17, c[0x0][0x10] ;  /* 0x00000400ff112b82 */ /* 0x000ea20000000800 */
[----:B------:R-:W-:Y:S02]  /*0490*/  @P2 IMAD.MOV.U32 R7, RZ, RZ, RZ ;  /* 0x000000ffff072224 */ /* 0x000fe400078e00ff */
[----:B------:R-:W-:Y:S01]  /*04a0*/  @!UP0 UMOV UR6, 0x400 ;  /* 0x0000040000068882 */ /* 0x000fe20000000000 */
[----:B------:R-:W-:-:S04]  /*04b0*/  @!UP0 UIADD3 UR4, -UR4, 0x100000, URZ ;  /* 0x0010000004048890 */ /* 0x000fc8000fffe13f */
[----:B------:R-:W-:Y:S02]  /*04c0*/  @!UP0 USHF.L.U32 UR5, UR4, 0xb, URZ ;  /* 0x0000000b04058899 */ /* 0x000fe4000800063f */
[----:B------:R-:W-:Y:S01]  /*04d0*/  @!UP0 USHF.L.U32 UR4, UR4, 0x1, URZ ;  /* 0x0000000104048899 */ /* 0x000fe2000800063f */
[----:B------:R-:W-:Y:S01]  /*04e0*/  @P2 IMAD.MOV.U32 R9, RZ, RZ, RZ ;  /* 0x000000ffff092224 */ /* 0x000fe200078e00ff */
[----:B------:R-:W1:Y:S08]  /*04f0*/  @!UP0 S2UR UR7, SR_CgaCtaId ;  /* 0x00000000000789c3 */ /* 0x000e700000008800 */
[----:B------:R-:W5:Y:S01]  /*0500*/  @!P2 LDC R3, c[0x0][0xc] ;  /* 0x00000300ff03ab82 */ /* 0x000f620000000800 */
[----:B0-----:R-:W-:-:S04]  /*0510*/  @P2 IMAD.MOV.U32 R6, RZ, RZ, R0 ;  /* 0x000000ffff062224 */ /* 0x001fc800078e0000 */
[----:B--2---:R-:W-:-:S04]  /*0520*/  @P2 IMAD.WIDE.U32 R16, R4, R17, R6 ;  /* 0x0000001104102225 */ /* 0x004fc800078e0006 */
[----:B------:R-:W-:Y:S01]  /*0530*/  @P2 IMAD.IADD R17, R17, 0x1, R9 ;  /* 0x0000000111112824 */ /* 0x000fe200078e0209 */
[----:B-1----:R-:W-:Y:S01]  /*0540*/  @!UP0 ULEA UR6, UR7, UR6, 0x18 ;  /* 0x0000000607068291 */ /* 0x002fe2000f8ec03f */
[----:B------:R-:W-:Y:S01]  /*0550*/  VOTEU.ALL UP0, P0 ;  /* 0x00000000003f7886 */ /* 0x000fe20000000000 */
[----:B-----5:R-:W-:Y:S01]  /*0560*/  @!P2 IMAD.WIDE.U32 R6, R3, R0, R4 ;  /* 0x000000000306a225 */ /* 0x020fe200078e0004 */
[----:B------:R-:W0:Y:S09]  /*0570*/  FENCE.VIEW.ASYNC.S ;  /* 0x00000000000073c6 */ /* 0x000e320000000000 */
[----:B0-----:R0:W3:Y:S01]  /*0580*/  @!UP0 SYNCS.EXCH.64 URZ, [UR6+0x50], UR4 ;  /* 0x00005004063f85b2 */ /* 0x0010e20008000100 */
[----:B------:R-:W-:-:S02]  /*0590*/  @!P2 IMAD.MOV.U32 R16, RZ, RZ, R6 ;  /* 0x000000ffff10a224 */ /* 0x000fc400078e0006 */
[----:B------:R-:W-:Y:S01]  /*05a0*/  @!P2 IMAD.MOV.U32 R17, RZ, RZ, R7 ;  /* 0x000000ffff11a224 */ /* 0x000fe200078e0007 */
[----:B------:R0:W3:Y:S01]  /*05b0*/  @!UP1 SYNCS.EXCH.64 URZ, [UR6+0x58], UR4 ;  /* 0x00005804063f95b2 */ /* 0x0000e20008000100 */
[----:B------:R-:W-:Y:S01]  /*05c0*/  NOP ;  /* 0x0000000000007918 */ /* 0x000fe20000000000 */
[----:B---34-:R-:W-:Y:S06]  /*05d0*/  BAR.SYNC.DEFER_BLOCKING 0x0 ;  /* 0x0000000000007b1d */ /* 0x018fec0000010000 */
[----:B------:R-:W-:Y:S05]  /*05e0*/  @!P1 BRA `(.L_x_3) ;  /* 0x000000e400089947 */ /* 0x000fea0003800000 */
[----:B------:R-:W-:-:S06]  /*05f0*/  UISETP.GT.U32.AND UP0, UPT, UR10, 0x1, UPT ;  /* 0x000000010a00788c */ /* 0x000fcc000bf04070 */
[----:B------:R-:W-:-:S13]  /*0600*/  PLOP3.LUT P0, PT, PT, PT, UP0, 0x80, 0x0 ;  /* 0x000000000000781c */ /* 0x000fda0003f0f008 */
[----:B0-----:R-:W-:Y:S05]  /*0610*/  @P0 EXIT ;  /* 0x000000000000094d */ /* 0x001fea0003800000 */
[----:B------:R-:W-:Y:S01]  /*0620*/  ULDC.64 UR4, c[0x0][0x650] ;  /* 0x0001940000047ab9 */ /* 0x000fe20000000a00 */
[----:B------:R-:W-:Y:S01]  /*0630*/  UMOV UR43, 0xffffffff ;  /* 0xffffffff002b7882 */ /* 0x000fe20000000000 */
[----:B------:R-:W-:Y:S01]  /*0640*/  ISETP.GE.U32.AND P0, PT, R16, UR4, PT ;  /* 0x0000000410007c0c */ /* 0x000fe2000bf06070 */
[----:B------:R-:W-:Y:S01]  /*0650*/  IMAD.MOV.U32 R23, RZ, RZ, -0x1 ;  /* 0xffffffffff177424 */ /* 0x000fe200078e00ff */
[----:B------:R-:W-:Y:S01]  /*0660*/  PRMT R3, RZ, 0x7610, R3 ;  /* 0x00007610ff037816 */ /* 0x000fe20000000003 */
[----:B------:R-:W-:Y:S01]  /*0670*/  IMAD.MOV.U32 R22, RZ, RZ, -0x1 ;  /* 0xffffffffff167424 */ /* 0x000fe200078e00ff */
[----:B------:R-:W-:-:S13]  /*0680*/  ISETP.GE.U32.AND.EX P0, PT, R17, UR5, PT, P0 ;  /* 0x0000000511007c0c */ /* 0x000fda000bf06100 */
[----:B------:R-:W-:Y:S05]  /*0690*/  @P0 BRA `(.L_x_4) ;  /* 0x00000004005c0947 */ /* 0x000fea0003800000 */
[----:B------:R-:W0:Y:S01]  /*06a0*/  LDC.64 R14, c[0x0][0x628] ;  /* 0x00018a00ff0e7b82 */ /* 0x000e220000000a00 */
[----:B------:R-:W-:Y:S02]  /*06b0*/  IMAD.MOV.U32 R6, RZ, RZ, R16 ;  /* 0x000000ffff067224 */ /* 0x000fe400078e0010 */
[----:B------:R-:W-:-:S05]  /*06c0*/  IMAD.MOV.U32 R7, RZ, RZ, R17 ;  /* 0x000000ffff077224 */ /* 0x000fca00078e0011 */
[----:B------:R-:W1:Y:S08]  /*06d0*/  LDC R12, c[0x0][0x630] ;  /* 0x00018c00ff0c7b82 */ /* 0x000e700000000800 */
[----:B------:R-:W2:Y:S01]  /*06e0*/  LDC.64 R20, c[0x0][0x620] ;  /* 0x00018800ff147b82 */ /* 0x000ea20000000a00 */
[----:B0-----:R-:W-:-:S04]  /*06f0*/  ISETP.NE.U32.AND P0, PT, R14, RZ, PT ;  /* 0x000000ff0e00720c */ /* 0x001fc80003f05070 */
[----:B------:R-:W-:-:S13]  /*0700*/  ISETP.NE.AND.EX P0, PT, R15, RZ, PT, P0 ;  /* 0x000000ff0f00720c */ /* 0x000fda0003f05300 */
[----:B-12---:R-:W-:Y:S05]  /*0710*/  @!P0 BRA `(.L_x_5) ;  /* 0x0000000000288947 */ /* 0x006fea0003800000 */
[----:B------:R-:W0:Y:S02]  /*0720*/  LDC R3, c[0x0][0x634] ;  /* 0x00018d00ff037b82 */ /* 0x000e240000000800 */
[----:B0-----:R-:W-:-:S05]  /*0730*/  IADD3 R3, P0, R16, R3, RZ ;  /* 0x0000000310037210 */ /* 0x001fca0007f1e0ff */
[----:B------:R-:W-:-:S04]  /*0740*/  IMAD.X R13, RZ, RZ, R17, P0 ;  /* 0x000000ffff0d7224 */ /* 0x000fc800000e0611 */
[----:B------:R-:W-:-:S04]  /*0750*/  IMAD.WIDE.U32 R6, R13, R14, RZ ;  /* 0x0000000e0d067225 */ /* 0x000fc800078e00ff */
[----:B------:R-:W-:-:S04]  /*0760*/  IMAD.WIDE.U32 R8, P0, R3, R15, R6 ;  /* 0x0000000f03087225 */ /* 0x000fc80007800006 */
[----:B------:R-:W-:-:S04]  /*0770*/  IMAD.WIDE.U32 R6, R3, R14, RZ ;  /* 0x0000000e03067225 */ /* 0x000fc800078e00ff */
[----:B------:R-:W-:Y:S01]  /*0780*/  IMAD.X R11, RZ, RZ, RZ, P0 ;  /* 0x000000ffff0b7224 */ /* 0x000fe200000e06ff */
[----:B------:R-:W-:Y:S01]  /*0790*/  IADD3 RZ, P0, R7, R8, RZ ;  /* 0x0000000807ff7210 */ /* 0x000fe20007f1e0ff */
[----:B------:R-:W-:-:S04]  /*07a0*/  IMAD.MOV.U32 R10, RZ, RZ, R9 ;  /* 0x000000ffff0a7224 */ /* 0x000fc800078e0009 */
[----:B------:R-:W-:-:S08]  /*07b0*/  IMAD.WIDE.U32.X R6, R13, R15, R10, P0 ;  /* 0x0000000f0d067225 */ /* 0x000fd000000e040a */
.L_x_5:
[-CC-:B------:R-:W-:Y:S01]  /*07c0*/  SHF.R.U64 R27, R6, R12.reuse, R7.reuse ;  /* 0x0000000c061b7219 */ /* 0x180fe20000001207 */
[----:B------:R-:W0:Y:S01]  /*07d0*/  LDC R10, c[0x0][0x618] ;  /* 0x00018600ff0a7b82 */ /* 0x000e220000000800 */
[----:B------:R-:W-:Y:S01]  /*07e0*/  SHF.R.U32.HI R5, RZ, R12, R7 ;  /* 0x0000000cff057219 */ /* 0x000fe20000011607 */
[----:B------:R-:W-:Y:S01]  /*07f0*/  ULDC UR4, c[0x0][0x150] ;  /* 0x0000540000047ab9 */ /* 0x000fe20000000800 */
[----:B------:R-:W-:Y:S02]  /*0800*/  IADD3 R9, P0, RZ, -R27, RZ ;  /* 0x8000001bff097210 */ /* 0x000fe40007f1e0ff */
[----:B------:R-:W-:-:S03]  /*0810*/  I2FP.F32.U32 R3, R4 ;  /* 0x0000000400037245 */ /* 0x000fc60000201000 */
[----:B------:R-:W1:Y:S01]  /*0820*/  LDC.64 R22, c[0x0][0x640] ;  /* 0x00019000ff167b82 */ /* 0x000e620000000a00 */
[----:B------:R-:W-:Y:S02]  /*0830*/  IMAD.X R11, RZ, RZ, ~R5, P0 ;  /* 0x000000ffff0b7224 */ /* 0x000fe400000e0e05 */
[----:B------:R-:W-:Y:S01]  /*0840*/  FMUL R3, R3, UR4 ;  /* 0x0000000403037c20 */ /* 0x000fe20008400000 */
[----:B------:R-:W-:Y:S01]  /*0850*/  IMAD.WIDE.U32 R6, R9, R20, R16 ;  /* 0x0000001409067225 */ /* 0x000fe200078e0010 */
[----:B------:R-:W-:-:S03]  /*0860*/  ULDC UR4, c[0x0][0x154] ;  /* 0x0000550000047ab9 */ /* 0x000fc60000000800 */
[----:B------:R-:W-:Y:S01]  /*0870*/  IMAD R8, R11, R20, RZ ;  /* 0x000000140b087224 */ /* 0x000fe200078e02ff */
[----:B------:R-:W2:Y:S01]  /*0880*/  LDC R5, c[0x0][0x144] ;  /* 0x00005100ff057b82 */ /* 0x000ea20000000800 */
[----:B------:R-:W3:Y:S02]  /*0890*/  F2I.U32.TRUNC.NTZ R3, R3 ;  /* 0x0000000300037305 */ /* 0x000ee4000020f000 */
[----:B------:R-:W-:-:S04]  /*08a0*/  IMAD R9, R9, R21, R8 ;  /* 0x0000001509097224 */ /* 0x000fc800078e0208 */
[----:B------:R-:W-:Y:S01]  /*08b0*/  IMAD.IADD R7, R7, 0x1, R9 ;  /* 0x0000000107077824 */ /* 0x000fe200078e0209 */
[----:B------:R-:W4:Y:S01]  /*08c0*/  LDC R12, c[0x0][0x608] ;  /* 0x00018200ff0c7b82 */ /* 0x000f220000000800 */
[----:B------:R-:W-:-:S03]  /*08d0*/  IMAD.MOV.U32 R9, RZ, RZ, -0x1 ;  /* 0xffffffffff097424 */ /* 0x000fc600078e00ff */
[----:B0-----:R-:W-:Y:S02]  /*08e0*/  SHF.R.U64 R14, R6, R10, R7 ;  /* 0x0000000a060e7219 */ /* 0x001fe40000001207 */
[----:B------:R-:W-:Y:S02]  /*08f0*/  I2FP.F32.U32 R6, R0 ;  /* 0x0000000000067245 */ /* 0x000fe40000201000 */
[----:B------:R-:W0:Y:S01]  /*0900*/  LDC R20, c[0x0][0x658] ;  /* 0x00019600ff147b82 */ /* 0x000e220000000800 */
[----:B-1----:R-:W-:Y:S01]  /*0910*/  ISETP.NE.U32.AND P0, PT, R22, RZ, PT ;  /* 0x000000ff1600720c */ /* 0x002fe20003f05070 */
[----:B---3--:R-:W-:Y:S01]  /*0920*/  IMAD.MOV R8, RZ, RZ, -R3 ;  /* 0x000000ffff087224 */ /* 0x008fe200078e0a03 */
[----:B------:R-:W-:Y:S01]  /*0930*/  SHF.R.U32.HI R7, RZ, R10, R7 ;  /* 0x0000000aff077219 */ /* 0x000fe20000011607 */
[----:B------:R-:W-:Y:S01]  /*0940*/  FMUL R6, R6, UR4 ;  /* 0x0000000406067c20 */ /* 0x000fe20008400000 */
[----:B------:R-:W-:-:S03]  /*0950*/  ISETP.NE.AND.EX P0, PT, R23, RZ, PT, P0 ;  /* 0x000000ff1700720c */ /* 0x000fc60003f05300 */
[----:B------:R-:W1:Y:S01]  /*0960*/  LDC R13, c[0x0][0x148] ;  /* 0x00005200ff0d7b82 */ /* 0x000e620000000800 */
[----:B--2---:R-:W-:-:S07]  /*0970*/  IMAD R3, R5, R8, R4 ;  /* 0x0000000805037224 */ /* 0x004fce00078e0204 */
[----:B------:R-:W2:Y:S01]  /*0980*/  LDC R19, c[0x0][0x600] ;  /* 0x00018000ff137b82 */ /* 0x000ea20000000800 */
[-CC-:B----4-:R-:W-:Y:S02]  /*0990*/  SHF.R.U64 R26, R14, R12.reuse, R7.reuse ;  /* 0x0000000c0e1a7219 */ /* 0x190fe40000001207 */
[----:B------:R-:W-:Y:S01]  /*09a0*/  SHF.R.U32.HI R5, RZ, R12, R7 ;  /* 0x0000000cff057219 */ /* 0x000fe20000011607 */
[----:B------:R-:W-:Y:S01]  /*09b0*/  IMAD.MOV.U32 R7, RZ, RZ, 0x1 ;  /* 0x00000001ff077424 */ /* 0x000fe200078e00ff */
[----:B------:R3:W4:Y:S03]  /*09c0*/  F2I.U32.TRUNC.NTZ R12, R6 ;  /* 0x00000006000c7305 */ /* 0x000726000020f000 */
[----:B------:R-:W1:Y:S01]  /*09d0*/  LDC R21, c[0x0][0x648] ;  /* 0x00019200ff157b82 */ /* 0x000e620000000800 */
[-C--:B0-----:R-:W-:Y:S02]  /*09e0*/  SHF.L.U32 R4, R9, R20.reuse, RZ ;  /* 0x0000001409047219 */ /* 0x081fe400000006ff */
[----:B------:R-:W-:-:S02]  /*09f0*/  SHF.R.U64 R28, R26, R20, R5 ;  /* 0x000000141a1c7219 */ /* 0x000fc40000001205 */
[----:B------:R-:W-:Y:S02]  /*0a00*/  LOP3.LUT R11, RZ, R4, RZ, 0x33, !PT ;  /* 0x00000004ff0b7212 */ /* 0x000fe400078e33ff */
[-C--:B------:R-:W-:Y:S01]  /*0a10*/  SHF.R.U32.HI R5, RZ, R20.reuse, R5 ;  /* 0x00000014ff057219 */ /* 0x080fe20000011605 */
[----:B------:R-:W0:Y:S01]  /*0a20*/  LDC R25, c[0x0][0x638] ;  /* 0x00018e00ff197b82 */ /* 0x000e220000000800 */
[----:B------:R-:W-:Y:S01]  /*0a30*/  SHF.L.U32 R10, R7, R20, RZ ;  /* 0x00000014070a7219 */ /* 0x000fe200000006ff */
[----:B------:R-:W-:-:S06]  /*0a40*/  IMAD.MOV.U32 R4, RZ, RZ, R28 ;  /* 0x000000ffff047224 */ /* 0x000fcc00078e001c */
[----:B------:R-:W0:Y:S01]  /*0a50*/  LDC R24, c[0x0][0x610] ;  /* 0x00018400ff187b82 */ /* 0x000e220000000800 */
[----:B---34-:R-:W-:Y:S05]  /*0a60*/  @!P0 BRA `(.L_x_6) ;  /* 0x0000000000288947 */ /* 0x018fea0003800000 */
[----:B------:R-:W3:Y:S02]  /*0a70*/  LDC R9, c[0x0][0x64c] ;  /* 0x00019300ff097b82 */ /* 0x000ee40000000800 */
[----:B---3--:R-:W-:-:S05]  /*0a80*/  IADD3 R9, P0, R28, R9, RZ ;  /* 0x000000091c097210 */ /* 0x008fca0007f1e0ff */
        /* <DEDUP_REMOVED lines=8> */
.L_x_6:
[----:B-1----:R-:W-:Y:S01]  /*0b10*/  SHF.R.U64 R4, R4, R21, R5 ;  /* 0x0000001504047219 */ /* 0x002fe20000001205 */
[----:B--2---:R-:W-:Y:S01]  /*0b20*/  VIADD R5, R19, 0xffffffff ;  /* 0xffffffff13057836 */ /* 0x004fe20000000000 */
[----:B------:R-:W-:Y:S01]  /*0b30*/  LOP3.LUT R11, R26, R11, RZ, 0xc0, !PT ;  /* 0x0000000b1a0b7212 */ /* 0x000fe200078ec0ff */
[----:B------:R-:W-:Y:S01]  /*0b40*/  IMAD.MOV R12, RZ, RZ, -R12 ;  /* 0x000000ffff0c7224 */ /* 0x000fe200078e0a0c */
[----:B------:R-:W-:Y:S01]  /*0b50*/  R2UR UR43, R27 ;  /* 0x000000001b2b72ca */ /* 0x000fe200000e0000 */
[----:B------:R-:W-:Y:S01]  /*0b60*/  IMAD.MOV R6, RZ, RZ, -R4 ;  /* 0x000000ffff067224 */ /* 0x000fe200078e0a04 */
[----:B------:R-:W-:Y:S01]  /*0b70*/  LOP3.LUT R5, R14, R5, RZ, 0xc0, !PT ;  /* 0x000000050e057212 */ /* 0x000fe200078ec0ff */
[----:B------:R-:W-:Y:S02]  /*0b80*/  @P2 IMAD R3, R13, R12, R0 ;  /* 0x0000000c0d032224 */ /* 0x000fe400078e0200 */
[----:B------:R-:W-:Y:S02]  /*0b90*/  IMAD R10, R10, R4, R11 ;  /* 0x000000040a0a7224 */ /* 0x000fe400078e020b */
[----:B0-----:R-:W-:-:S02]  /*0ba0*/  IMAD R0, R6, R25, R28 ;  /* 0x0000001906007224 */ /* 0x001fc400078e021c */
[----:B------:R-:W-:Y:S02]  /*0bb0*/  IMAD R3, R10, R24, R3 ;  /* 0x000000180a037224 */ /* 0x000fe400078e0203 */
[----:B------:R-:W-:Y:S02]  /*0bc0*/  IMAD R0, R0, R19, R5 ;  /* 0x0000001300007224 */ /* 0x000fe400078e0205 */
[----:B------:R-:W-:-:S03]  /*0bd0*/  IMAD.MOV.U32 R4, RZ, RZ, 0x1 ;  /* 0x00000001ff047424 */ /* 0x000fc600078e00ff */
[----:B------:R-:W-:Y:S02]  /*0be0*/  SEL R22, R0, R3, !P2 ;  /* 0x0000000300167207 */ /* 0x000fe40005000000 */
[----:B------:R-:W-:Y:S02]  /*0bf0*/  SEL R23, R3, R0, !P2 ;  /* 0x0000000003177207 */ /* 0x000fe40005000000 */
[----:B------:R-:W-:-:S07]  /*0c00*/  PRMT R3, R4, 0x7610, R3 ;  /* 0x0000761004037816 */ /* 0x000fce0000000003 */
.L_x_4:
[----:B------:R-:W-:-:S08]  /*0c10*/  NOP ;  /* 0x0000000000007918 */ /* 0x000fd00000000000 */
[----:B------:R-:W0:Y:S02]  /*0c20*/  USETMAXREG.TRY_ALLOC.CTAPOOL UP0, 0xe8 ;  /* 0x000000e8000079c8 */ /* 0x000e240008000600 */
[----:B0-----:R-:W-:-:S13]  /*0c30*/  PLOP3.LUT P0, PT, PT, PT, UP0, 0x80, 0x0 ;  /* 0x000000000000781c */ /* 0x001fda0003f0f008 */
[----:B------:R-:W-:Y:S05]  /*0c40*/  @!P0 BRA `(.L_x_4) ;  /* 0xfffffffc00f08947 */ /* 0x000fea000383ffff */
[----:B------:R-:W-:Y:S01]  /*0c50*/  ULDC.64 UR4, c[0x0][0x598] ;  /* 0x0001660000047ab9 */ /* 0x000fe20000000a00 */
[----:B------:R-:W-:Y:S01]  /*0c60*/  ULDC.64 UR36, c[0x0][0x208] ;  /* 0x0000820000247ab9 */ /* 0x000fe20000000a00 */
[----:B------:R-:W-:-:S04]  /*0c70*/  ISETP.NE.U32.AND P0, PT, RZ, UR4, PT ;  /* 0x00000004ff007c0c */ /* 0x000fc8000bf05070 */
[----:B------:R-:W-:-:S13]  /*0c80*/  ISETP.NE.AND.EX P0, PT, RZ, UR5, PT, P0 ;  /* 0x00000005ff007c0c */ /* 0x000fda000bf05300 */
[----:B------:R-:W-:Y:S05]  /*0c90*/  @!P0 BRA `(.L_x_7) ;  /* 0x00000000001c8947 */ /* 0x000fea0003800000 */
[----:B------:R-:W0:Y:S02]  /*0ca0*/  LDC.64 R4, c[0x0][0x598] ;  /* 0x00016600ff047b82 */ /* 0x000e240000000a00 */
[----:B0-----:R-:W2:Y:S02]  /*0cb0*/  LDG.E.64 R4, desc[UR36][R4.64] ;  /* 0x0000002404047981 */ /* 0x001ea4000c1e1b00 */
[----:B--2---:R-:W-:-:S04]  /*0cc0*/  ISETP.NE.U32.AND P0, PT, R4, RZ, PT ;  /* 0x000000ff0400720c */ /* 0x004fc80003f05070 */
[----:B------:R-:W-:-:S13]  /*0cd0*/  ISETP.NE.AND.EX P0, PT, R5, RZ, PT, P0 ;  /* 0x000000ff0500720c */ /* 0x000fda0003f05300 */
[----:B------:R-:W-:Y:S05]  /*0ce0*/  @!P0 BRA `(.L_x_7) ;  /* 0x0000000000088947 */ /* 0x000fea0003800000 */
[----:B------:R0:W5:Y:S01]  /*0cf0*/  LD.E R160, desc[UR36][R4.64] ;  /* 0x0000002404a07980 */ /* 0x000162000c101900 */
[----:B------:R-:W-:Y:S05]  /*0d00*/  BRA `(.L_x_8) ;  /* 0x0000000000247947 */ /* 0x000fea0003800000 */
.L_x_7:
[----:B------:R-:W-:Y:S02]  /*0d10*/  ULDC.64 UR4, c[0x0][0x588] ;  /* 0x0001620000047ab9 */ /* 0x000fe40000000a00 */
[----:B------:R-:W-:-:S04]  /*0d20*/  ISETP.NE.U32.AND P0, PT, RZ, UR4, PT ;  /* 0x00000004ff007c0c */ /* 0x000fc8000bf05070 */
[----:B------:R-:W-:-:S13]  /*0d30*/  ISETP.NE.AND.EX P0, PT, RZ, UR5, PT, P0 ;  /* 0x00000005ff007c0c */ /* 0x000fda000bf05300 */
[----:B------:R-:W-:Y:S05]  /*0d40*/  @!P0 BRA `(.L_x_9) ;  /* 0x00000000000c8947 */ /* 0x000fea0003800000 */
[----:B------:R-:W0:Y:S02]  /*0d50*/  LDC.64 R160, c[0x0][0x588] ;  /* 0x00016200ffa07b82 */ /* 0x000e240000000a00 */
[----:B0-----:R1:W5:Y:S01]  /*0d60*/  LDG.E R160, desc[UR36][R160.64] ;  /* 0x00000024a0a07981 */ /* 0x001362000c1e1900 */
[----:B------:R-:W-:Y:S05]  /*0d70*/  BRA `(.L_x_8) ;  /* 0x0000000000087947 */ /* 0x000fea0003800000 */
.L_x_9:
[----:B------:R-:W-:Y:S02]  /*0d80*/  ULDC UR4, c[0x0][0x580] ;  /* 0x0001600000047ab9 */ /* 0x000fe40000000800 */
[----:B------:R-:W-:-:S07]  /*0d90*/  IMAD.U32 R160, RZ, RZ, UR4 ;  /* 0x00000004ffa07e24 */ /* 0x000fce000f8e00ff */
.L_x_8:
[----:B------:R-:W-:Y:S02]  /*0da0*/  ULDC.64 UR4, c[0x0][0x5a0] ;  /* 0x0001680000047ab9 */ /* 0x000fe40000000a00 */
[----:B------:R-:W-:-:S04]  /*0db0*/  ISETP.NE.U32.AND P0, PT, RZ, UR4, PT ;  /* 0x00000004ff007c0c */ /* 0x000fc8000bf05070 */
[----:B------:R-:W-:-:S13]  /*0dc0*/  ISETP.NE.AND.EX P0, PT, RZ, UR5, PT, P0 ;  /* 0x00000005ff007c0c */ /* 0x000fda000bf05300 */
[----:B------:R-:W-:Y:S05]  /*0dd0*/  @!P0 BRA `(.L_x_10) ;  /* 0x00000000001c8947 */ /* 0x000fea0003800000 */
[----:B0-----:R-:W0:Y:S02]  /*0de0*/  LDC.64 R4, c[0x0][0x5a0] ;  /* 0x00016800ff047b82 */ /* 0x001e240000000a00 */
[----:B0-----:R-:W2:Y:S02]  /*0df0*/  LDG.E.64 R4, desc[UR36][R4.64] ;  /* 0x0000002404047981 */ /* 0x001ea4000c1e1b00 */
[----:B--2---:R-:W-:-:S04]  /*0e00*/  ISETP.NE.U32.AND P0, PT, R4, RZ, PT ;  /* 0x000000ff0400720c */ /* 0x004fc80003f05070 */
[----:B------:R-:W-:-:S13]  /*0e10*/  ISETP.NE.AND.EX P0, PT, R5, RZ, PT, P0 ;  /* 0x000000ff0500720c */ /* 0x000fda0003f05300 */
[----:B------:R-:W-:Y:S05]  /*0e20*/  @!P0 BRA `(.L_x_10) ;  /* 0x0000000000088947 */ /* 0x000fea0003800000 */
[----:B-1----:R0:W5:Y:S01]  /*0e30*/  LD.E R161, desc[UR36][R4.64] ;  /* 0x0000002404a17980 */ /* 0x002162000c101900 */
[----:B------:R-:W-:Y:S05]  /*0e40*/  BRA `(.L_x_11) ;  /* 0x0000000000247947 */ /* 0x000fea0003800000 */
.L_x_10:
[----:B------:R-:W-:Y:S02]  /*0e50*/  ULDC.64 UR4, c[0x0][0x590] ;  /* 0x0001640000047ab9 */ /* 0x000fe40000000a00 */
[----:B------:R-:W-:-:S04]  /*0e60*/  ISETP.NE.U32.AND P0, PT, RZ, UR4, PT ;  /* 0x00000004ff007c0c */ /* 0x000fc8000bf05070 */
[----:B------:R-:W-:-:S13]  /*0e70*/  ISETP.NE.AND.EX P0, PT, RZ, UR5, PT, P0 ;  /* 0x00000005ff007c0c */ /* 0x000fda000bf05300 */
[----:B------:R-:W-:Y:S05]  /*0e80*/  @!P0 BRA `(.L_x_12) ;  /* 0x00000000000c8947 */ /* 0x000fea0003800000 */
[----:B0-----:R-:W1:Y:S02]  /*0e90*/  LDC.64 R4, c[0x0][0x590] ;  /* 0x00016400ff047b82 */ /* 0x001e640000000a00 */
[----:B-1----:R1:W5:Y:S01]  /*0ea0*/  LDG.E R161, desc[UR36][R4.64] ;  /* 0x0000002404a17981 */ /* 0x002362000c1e1900 */
[----:B------:R-:W-:Y:S05]  /*0eb0*/  BRA `(.L_x_11) ;  /* 0x0000000000087947 */ /* 0x000fea0003800000 */
.L_x_12:
[----:B------:R-:W-:Y:S02]  /*0ec0*/  ULDC UR4, c[0x0][0x584] ;  /* 0x0001610000047ab9 */ /* 0x000fe40000000800 */
[----:B-1----:R-:W-:-:S07]  /*0ed0*/  IMAD.U32 R161, RZ, RZ, UR4 ;  /* 0x00000004ffa17e24 */ /* 0x002fce000f8e00ff */
.L_x_11:
[----:B------:R-:W-:-:S13]  /*0ee0*/  LOP3.LUT P0, RZ, R3, 0xff, RZ, 0xc0, !PT ;  /* 0x000000ff03ff7812 */ /* 0x000fda000780c0ff */
[----:B------:R-:W-:Y:S05]  /*0ef0*/  @!P0 EXIT ;  /* 0x000000000000894d */ /* 0x000fea0003800000 */
[----:B------:R-:W-:Y:S01]  /*0f00*/  ULDC UR4, c[0x0][0x28c] ;  /* 0x0000a30000047ab9 */ /* 0x000fe20000000800 */
[C---:B------:R-:W-:Y:S01]  /*0f10*/  LOP3.LUT R163, R18.reuse, 0x1f, RZ, 0xc0, !PT ;  /* 0x0000001f12a37812 */ /* 0x040fe200078ec0ff */
[----:B------:R-:W-:Y:S01]  /*0f20*/  UIADD3 UR4, UR4, 0x7f, URZ ;  /* 0x0000007f04047890 */ /* 0x000fe2000fffe03f */
[----:B------:R-:W-:Y:S01]  /*0f30*/  LOP3.LUT R162, R18, 0xf, RZ, 0xc0, !PT ;  /* 0x0000000f12a27812 */ /* 0x000fe200078ec0ff */
[----:B------:R-:W-:Y:S01]  /*0f40*/  UMOV UR38, URZ ;  /* 0x0000003f00267c82 */ /* 0x000fe20008000000 */
[----:B------:R-:W-:Y:S01]  /*0f50*/  SHF.R.U32.HI R163, RZ, 0x4, R163 ;  /* 0x00000004ffa37819 */ /* 0x000fe200000116a3 */
[----:B------:R-:W-:Y:S01]  /*0f60*/  USHF.R.S32.HI UR5, URZ, 0x1f, UR4 ;  /* 0x0000001f3f057899 */ /* 0x000fe20008011404 */
[----:B------:R-:W-:-:S03]  /*0f70*/  UMOV UR39, URZ ;  /* 0x0000003f00277c82 */ /* 0x000fc60008000000 */
[----:B------:R-:W-:-:S04]  /*0f80*/  ULEA.HI UR5, UR5, UR4, URZ, 0x7 ;  /* 0x0000000405057291 */ /* 0x000fc8000f8f383f */
[----:B------:R-:W-:-:S12]  /*0f90*/  USHF.R.S32.HI UR41, URZ, 0x7, UR5 ;  /* 0x000000073f297899 */ /* 0x000fd80008011405 */
.L_x_312:
[----:B--2---:R-:W2:Y:S01]  /*0fa0*/  S2UR UR4, SR_CgaCtaId ;  /* 0x00000000000479c3 */ /* 0x004ea20000008800 */
[----:B------:R-:W-:Y:S01]  /*0fb0*/  UMOV UR42, 0x400 ;  /* 0x00000400002a7882 */ /* 0x000fe20000000000 */
[----:B------:R-:W-:-:S06]  /*0fc0*/  SHF.R.U32.HI R24, RZ, 0x5, R18 ;  /* 0x00000005ff187819 */ /* 0x000fcc0000011612 */
[----:B------:R-:W3:Y:S01]  /*0fd0*/  SHFL.IDX PT, R24, R24, RZ, 0x1f ;  /* 0x00001fff18187589 */ /* 0x000ee200000e0000 */
[----:B--2---:R-:W-:-:S04]  /*0fe0*/  ULEA UR42, UR4, UR42, 0x18 ;  /* 0x0000002a042a7291 */ /* 0x004fc8000f8ec03f */
[----:B------:R-:W-:-:S04]  /*0ff0*/  UIADD3 UR4, UR42, 0x800, URZ ;  /* 0x000008002a047890 */ /* 0x000fc8000fffe03f */
[----:B------:R-:W-:-:S06]  /*1000*/  ULOP3.LUT UP0, URZ, UR4, 0x3ff, URZ, 0xc0, !UPT ;  /* 0x000003ff043f7892 */ /* 0x000fcc000f80c03f */
[----:B------:R-:W-:-:S13]  /*1010*/  PLOP3.LUT P0, PT, PT, PT, UP0, 0x80, 0x0 ;  /* 0x000000000000781c */ /* 0x000fda0003f0f008 */
[----:B-1-34-:R-:W-:Y:S05]  /*1020*/  @!P0 BRA `(.L_x_13) ;  /* 0x0000000000408947 */ /* 0x01afea0003800000 */
[----:B------:R-:W-:Y:S01]  /*1030*/  MOV R0, 0x0 ;  /* 0x0000000000007802 */ /* 0x000fe20000000f00 */
[----:B------:R-:W-:Y:S01]  /*1040*/  ULDC.64 UR4, c[0x4][0x78] ;  /* 0x01001e0000047ab9 */ /* 0x000fe20000000a00 */
[----:B------:R-:W-:Y:S01]  /*1050*/  ULDC.64 UR6, c[0x4][0x8] ;  /* 0x0100020000067ab9 */ /* 0x000fe20000000a00 */
[----:B01----:R-:W-:Y:S01]  /*1060*/  IMAD.U32 R4, RZ, RZ, UR4 ;  /* 0x00000004ff047e24 */ /* 0x003fe2000f8e00ff */
[----:B------:R0:W1:Y:S01]  /*1070*/  LDC.64 R14, c[0x4][R0] ;  /* 0x01000000000e7b82 */ /* 0x0000620000000a00 */
[----:B------:R-:W-:Y:S01]  /*1080*/  IMAD.U32 R5, RZ, RZ, UR5 ;  /* 0x00000005ff057e24 */ /* 0x000fe2000f8e00ff */
[----:B------:R-:W-:Y:S01]  /*1090*/  ULDC.64 UR4, c[0x4][0x80] ;  /* 0x0100200000047ab9 */ /* 0x000fe20000000a00 */
[----:B------:R-:W-:Y:S02]  /*10a0*/  IMAD.U32 R10, RZ, RZ, UR6 ;  /* 0x00000006ff0a7e24 */ /* 0x000fe4000f8e00ff */
[----:B------:R-:W-:Y:S02]  /*10b0*/  IMAD.U32 R6, RZ, RZ, UR4 ;  /* 0x00000004ff067e24 */ /* 0x000fe4000f8e00ff */
[----:B------:R-:W-:-:S02]  /*10c0*/  IMAD.U32 R7, RZ, RZ, UR5 ;  /* 0x00000005ff077e24 */ /* 0x000fc4000f8e00ff */
[----:B------:R-:W-:Y:S02]  /*10d0*/  IMAD.U32 R11, RZ, RZ, UR7 ;  /* 0x00000007ff0b7e24 */ /* 0x000fe4000f8e00ff */
[----:B------:R-:W-:Y:S02]  /*10e0*/  IMAD.MOV.U32 R8, RZ, RZ, 0x70 ;  /* 0x00000070ff087424 */ /* 0x000fe400078e00ff */
[----:B------:R-:W-:Y:S02]  /*10f0*/  IMAD.MOV.U32 R12, RZ, RZ, 0x1 ;  /* 0x00000001ff0c7424 */ /* 0x000fe400078e00ff */
[----:B0-----:R-:W-:-:S07]  /*1100*/  IMAD.MOV.U32 R13, RZ, RZ, RZ ;  /* 0x000000ffff0d7224 */ /* 0x001fce00078e00ff */
[----:B------:R-:W-:-:S07]  /*1110*/  LEPC R20, `(.L_x_13) ;  /* 0x000000001014794e */ /* 0x000fce0000000000 */
[----:B-1---5:R-:W-:Y:S05]  /*1120*/  CALL.ABS.NOINC R14 ;  /* 0x000000000e007343 */ /* 0x022fea0003c00000 */
.L_x_13:
[----:B------:R-:W-:-:S04]  /*1130*/  UIADD3 UR4, UR42, 0x10800, URZ ;  /* 0x000108002a047890 */ /* 0x000fc8000fffe03f */
[----:B------:R-:W-:-:S06]  /*1140*/  ULOP3.LUT UP0, URZ, UR4, 0x3ff, URZ, 0xc0, !UPT ;  /* 0x000003ff043f7892 */ /* 0x000fcc000f80c03f */
[----:B------:R-:W-:-:S13]  /*1150*/  PLOP3.LUT P0, PT, PT, PT, UP0, 0x80, 0x0 ;  /* 0x000000000000781c */ /* 0x000fda0003f0f008 */
[----:B------:R-:W-:Y:S05]  /*1160*/  @!P0 BRA `(.L_x_14) ;  /* 0x00000000007c8947 */ /* 0x000fea0003800000 */
        /* <DEDUP_REMOVED lines=16> */
.L_x_15:
[----:B------:R0:W1:Y:S01]  /*1270*/  LDC.64 R14, c[0x4][R19] ;  /* 0x01000000130e7b82 */ /* 0x0000620000000a00 */
[----:B------:R-:W-:Y:S01]  /*1280*/  ULDC.64 UR4, c[0x4][0x78] ;  /* 0x01001e0000047ab9 */ /* 0x000fe20000000a00 */
[----:B------:R-:W-:Y:S01]  /*1290*/  ULDC.64 UR6, c[0x4][0x80] ;  /* 0x0100200000067ab9 */ /* 0x000fe20000000a00 */
[----:B------:R-:W-:Y:S02]  /*12a0*/  IMAD.U32 R4, RZ, RZ, UR4 ;  /* 0x00000004ff047e24 */ /* 0x000fe4000f8e00ff */
        /* <DEDUP_REMOVED lines=10> */
[----:B-1----:R-:W-:Y:S05]  /*1350*/  CALL.ABS.NOINC R14 ;  /* 0x000000000e007343 */ /* 0x002fea0003c00000 */
.L_x_14:
[----:B------:R-:W-:Y:S01]  /*1360*/  ULOP3.LUT UR4, UR40, 0x1, URZ, 0xfc, !UPT ;  /* 0x0000000128047892 */ /* 0x000fe2000f8efc3f */
[----:B------:R-:W-:-:S04]  /*1370*/  LOP3.LUT R13, R18, 0x80, RZ, 0xc0, !PT ;  /* 0x00000080120d7812 */ /* 0x000fc800078ec0ff */
[----:B------:R-:W-:Y:S01]  /*1380*/  SHF.R.U32.HI R13, RZ, 0x7, R13 ;  /* 0x00000007ff0d7819 */ /* 0x000fe2000001160d */
[----:B------:R-:W-:Y:S01]  /*1390*/  IMAD.U32 R0, RZ, RZ, UR4 ;  /* 0x00000004ff007e24 */ /* 0x000fe2000f8e00ff */
[----:B------:R-:W-:-:S04]  /*13a0*/  UMOV UR4, 0xffffffff ;  /* 0xffffffff00047882 */ /* 0x000fc80000000000 */
[----:B------:R-:W-:Y:S01]  /*13b0*/  ISETP.NE.AND P3, PT, R0, 0x3, PT ;  /* 0x000000030000780c */ /* 0x000fe20003f65270 */
[----:B------:R-:W-:-:S12]  /*13c0*/  BRA.DIV UR4, `(.L_x_16) ;  /* 0x000000ee04f07947 */ /* 0x000fd8000b800000 */
.L_x_340:
[----:B------:R-:W-:Y:S05]  /*13d0*/  @!P3 BRA `(.L_x_17) ;  /* 0x000000000004b947 */ /* 0x000fea0003800000 */
[----:B------:R-:W-:Y:S01]  /*13e0*/  BPT.TRAP 0x1 ;  /* 0x000000040000795c */ /* 0x000fe20000300000 */
.L_x_17:
[----:B------:R-:W-:Y:S02]  /*13f0*/  IMAD.U32 R3, RZ, RZ, UR39 ;  /* 0x00000027ff037e24 */ /* 0x000fe4000f8e00ff */
[----:B------:R-:W-:-:S03]  /*1400*/  IMAD.U32 R0, RZ, RZ, UR38 ;  /* 0x00000026ff007e24 */ /* 0x000fc6000f8e00ff */
[----:B------:R-:W-:Y:S02]  /*1410*/  LEA R3, R3, UR42, 0x3 ;  /* 0x0000002a03037c11 */ /* 0x000fe4000f8e18ff */
[----:B------:R-:W-:-:S04]  /*1420*/  SHF.L.U32 R0, R0, 0x1f, RZ ;  /* 0x0000001f00007819 */ /* 0x000fc800000006ff */
[----:B------:R2:W3:Y:S01]  /*1430*/  SYNCS.PHASECHK.TRANS64.TRYWAIT P0, [R3+URZ], R0 ;  /* 0x00000000030075a7 */ /* 0x0004e2000800017f */
[----:B------:R-:W-:Y:S05]  /*1440*/  @!P3 BRA `(.L_x_18) ;  /* 0x000000000004b947 */ /* 0x000fea0003800000 */
[----:B------:R-:W-:Y:S01]  /*1450*/  BPT.TRAP 0x1 ;  /* 0x000000040000795c */ /* 0x000fe20000300000 */
.L_x_18:
[----:B---3--:R-:W-:Y:S05]  /*1460*/  @P0 BRA `(.L_x_19) ;  /* 0x0000000000080947 */ /* 0x008fea0003800000 */
[----:B------:R-:W3:Y:S02]  /*1470*/  SYNCS.PHASECHK.TRANS64.TRYWAIT P0, [R3+URZ], R0 ;  /* 0x00000000030075a7 */ /* 0x000ee4000800017f */
[----:B---3--:R-:W-:Y:S05]  /*1480*/  @!P0 BRA `(.L_x_20) ;  /* 0x000000ec00dc8947 */ /* 0x008fea0003800000 */
.L_x_19:
[----:B------:R-:W-:-:S04]  /*1490*/  UIADD3 UR4, UR39, 0x1, URZ ;  /* 0x0000000127047890 */ /* 0x000fc8000fffe03f */
[----:B------:R-:W-:Y:S02]  /*14a0*/  UISETP.NE.AND UP0, UPT, UR4, 0x4, UPT ;  /* 0x000000040400788c */ /* 0x000fe4000bf05270 */
[----:B--23--:R-:W-:Y:S02]  /*14b0*/  IMAD.U32 R0, RZ, RZ, UR4 ;  /* 0x00000004ff007e24 */ /* 0x00cfe4000f8e00ff */
[----:B------:R-:W-:Y:S02]  /*14c0*/  USEL UR4, URZ, 0x1, UP0 ;  /* 0x000000013f047887 */ /* 0x000fe40008000000 */
[----:B------:R-:W-:Y:S02]  /*14d0*/  PLOP3.LUT P0, PT, PT, PT, UP0, 0x80, 0x0 ;  /* 0x000000000000781c */ /* 0x000fe40003f0f008 */
[----:B------:R-:W-:Y:S02]  /*14e0*/  ULOP3.LUT UR4, UR38, UR4, URZ, 0x3c, !UPT ;  /* 0x0000000426047292 */ /* 0x000fe4000f8e3c3f */
[----:B------:R-:W-:-:S04]  /*14f0*/  SEL R0, R0, RZ, P0 ;  /* 0x000000ff00007207 */ /* 0x000fc80000000000 */
[----:B------:R-:W-:Y:S01]  /*1500*/  IMAD.U32 R167, RZ, RZ, UR4 ;  /* 0x00000004ffa77e24 */ /* 0x000fe2000f8e00ff */
[----:B------:R-:W-:Y:S06]  /*1510*/  @!P3 BRA `(.L_x_21) ;  /* 0x000000000004b947 */ /* 0x000fec0003800000 */
[----:B------:R-:W-:Y:S01]  /*1520*/  BPT.TRAP 0x1 ;  /* 0x000000040000795c */ /* 0x000fe20000300000 */
.L_x_21:
[C---:B------:R-:W-:Y:S01]  /*1530*/  IMAD.SHL.U32 R6, R18.reuse, 0x200, RZ ;  /* 0x0000020012067824 */ /* 0x040fe200078e00ff */
[C---:B------:R-:W-:Y:S01]  /*1540*/  LOP3.LUT R3, R18.reuse, 0x2, RZ, 0xc0, !PT ;  /* 0x0000000212037812 */ /* 0x040fe200078ec0ff */
[----:B------:R-:W-:Y:S01]  /*1550*/  USHF.L.U32 UR4, UR39, 0xe, URZ ;  /* 0x0000000e27047899 */ /* 0x000fe2000800063f */
[----:B01----:R-:W-:Y:S01]  /*1560*/  LOP3.LUT R5, R18, 0xe0, RZ, 0xc0, !PT ;  /* 0x000000e012057812 */ /* 0x003fe200078ec0ff */
[----:B------:R-:W-:Y:S01]  /*1570*/  IMAD.MOV.U32 R8, RZ, RZ, 0x8d10d10 ;  /* 0x08d10d10ff087424 */ /* 0x000fe200078e00ff */
[----:B------:R-:W-:Y:S01]  /*1580*/  LOP3.LUT R6, R6, 0x200, RZ, 0xc0, !PT ;  /* 0x0000020006067812 */ /* 0x000fe200078ec0ff */
[----:B------:R-:W-:Y:S01]  /*1590*/  IMAD.SHL.U32 R3, R3, 0x200, RZ ;  /* 0x0000020003037824 */ /* 0x000fe200078e00ff */
[----:B------:R-:W-:Y:S01]  /*15a0*/  SHF.R.U32.HI R4, RZ, 0x2, R18 ;  /* 0x00000002ff047819 */ /* 0x000fe20000011612 */
[----:B------:R-:W-:Y:S01]  /*15b0*/  BSSY B0, `(.L_x_22) ;  /* 0x00000d6000007945 */ /* 0x000fe20003800000 */
[----:B------:R-:W-:Y:S01]  /*15c0*/  LEA.HI R5, R5, R6, RZ, 0x1f ;  /* 0x0000000605057211 */ /* 0x000fe200078ff8ff */
[----:B------:R-:W-:Y:S01]  /*15d0*/  IMAD.SHL.U32 R6, R18, 0x40, RZ ;  /* 0x0000004012067824 */ /* 0x000fe200078e00ff */
[----:B------:R-:W-:-:S02]  /*15e0*/  LOP3.LUT R4, R4, 0x7, RZ, 0xc0, !PT ;  /* 0x0000000704047812 */ /* 0x000fc400078ec0ff */
[----:B------:R-:W-:Y:S02]  /*15f0*/  R2P PR, R18, 0x60 ;  /* 0x0000006012007804 */ /* 0x000fe40000000000 */
[----:B------:R-:W-:Y:S01]  /*1600*/  LOP3.LUT R4, R3, 0xfffffe00, R4, 0xe2, !PT ;  /* 0xfffffe0003047812 */ /* 0x000fe200078ee204 */
[----:B------:R-:W-:Y:S01]  /*1610*/  IMAD.MOV.U32 R3, RZ, RZ, 0x120 ;  /* 0x00000120ff037424 */ /* 0x000fe200078e00ff */
[----:B------:R-:W-:Y:S02]  /*1620*/  LOP3.LUT R5, R5, 0x40, R6, 0x78, !PT ;  /* 0x0000004005057812 */ /* 0x000fe400078e7806 */
[----:B------:R-:W-:Y:S02]  /*1630*/  LEA R14, R0, UR42, 0x3 ;  /* 0x0000002a000e7c11 */ /* 0x000fe4000f8e18ff */
[----:B------:R-:W-:Y:S01]  /*1640*/  LOP3.LUT R5, R4, R5, RZ, 0xfc, !PT ;  /* 0x0000000504057212 */ /* 0x000fe200078efcff */
[----:B------:R-:W-:Y:S01]  /*1650*/  IMAD.MOV.U32 R4, RZ, RZ, 0x90 ;  /* 0x00000090ff047424 */ /* 0x000fe200078e00ff */
[----:B------:R-:W-:-:S02]  /*1660*/  SEL R3, R3, 0xe0, !P6 ;  /* 0x000000e003037807 */ /* 0x000fc40007000000 */
[----:B------:R-:W-:Y:S02]  /*1670*/  LOP3.LUT R9, R5, UR4, RZ, 0xfc, !PT ;  /* 0x0000000405097c12 */ /* 0x000fe4000f8efcff */
[----:B------:R-:W-:Y:S02]  /*1680*/  SEL R4, R4, 0x70, !P5 ;  /* 0x0000007004047807 */ /* 0x000fe40006800000 */
[----:B------:R-:W-:Y:S01]  /*1690*/  SHF.L.U32 R29, R167, 0x1f, RZ ;  /* 0x0000001fa71d7819 */ /* 0x000fe200000006ff */
[----:B------:R-:W-:Y:S01]  /*16a0*/  VIADD R11, R9, UR42 ;  /* 0x0000002a090b7c36 */ /* 0x000fe20008000000 */
[----:B------:R-:W-:Y:S02]  /*16b0*/  SHF.R.S32.HI R7, RZ, 0x1f, R24 ;  /* 0x0000001fff077819 */ /* 0x000fe40000011418 */
[----:B------:R0:W1:Y:S01]  /*16c0*/  SYNCS.PHASECHK.TRANS64.TRYWAIT P0, [R14+URZ], R29 ;  /* 0x0000001d0e0075a7 */ /* 0x000062000800017f */
[C---:B------:R-:W-:Y:S01]  /*16d0*/  IMAD.IADD R12, R11.reuse, 0x1, R4 ;  /* 0x000000010b0c7824 */ /* 0x040fe200078e0204 */
[----:B------:R-:W-:Y:S01]  /*16e0*/  LDS.U8 R15, [R9+UR42+0x800] ;  /* 0x0008002a090f7984 */ /* 0x000fe20008000000 */
[----:B------:R-:W-:Y:S01]  /*16f0*/  IMAD.IADD R11, R11, 0x1, R3 ;  /* 0x000000010b0b7824 */ /* 0x000fe200078e0203 */
[----:B------:R-:W-:-:S02]  /*1700*/  LEA.HI R6, R7, R24, RZ, 0x2 ;  /* 0x0000001807067211 */ /* 0x000fc400078f10ff */
[----:B------:R-:W-:Y:S01]  /*1710*/  LDS.U8 R19, [R9+UR42+0x808] ;  /* 0x0008082a09137984 */ /* 0x000fe20008000000 */
[----:B------:R-:W-:Y:S01]  /*1720*/  IMAD.IADD R10, R4, 0x1, R11 ;  /* 0x00000001040a7824 */ /* 0x000fe200078e020b */
[----:B------:R-:W-:Y:S02]  /*1730*/  LOP3.LUT R13, R6, 0xfffffffc, RZ, 0xc0, !PT ;  /* 0xfffffffc060d7812 */ /* 0x000fe400078ec0ff */
[----:B------:R-:W-:Y:S01]  /*1740*/  LDS.U8 R21, [R9+UR42+0x1000] ;  /* 0x0010002a09157984 */ /* 0x000fe20008000000 */
[----:B------:R-:W-:Y:S01]  /*1750*/  LEA.HI R6, R7, R24, RZ, 0x3 ;  /* 0x0000001807067211 */ /* 0x000fe200078f18ff */
[----:B0-----:R-:W-:Y:S02]  /*1760*/  IMAD.MOV.U32 R14, RZ, RZ, RZ ;  /* 0x000000ffff0e7224 */ /* 0x001fe400078e00ff */
[----:B------:R-:W-:Y:S01]  /*1770*/  LDS.U8 R25, [R9+UR42+0x1008] ;  /* 0x0010082a09197984 */ /* 0x000fe20008000000 */
[----:B------:R-:W-:Y:S01]  /*1780*/  IMAD.IADD R13, R24, 0x1, -R13 ;  /* 0x00000001180d7824 */ /* 0x000fe200078e0a0d */
[----:B------:R-:W-:Y:S01]  /*1790*/  SHF.R.S32.HI R6, RZ, 0x3, R6 ;  /* 0x00000003ff067819 */ /* 0x000fe20000011406 */
[----:B------:R-:W-:Y:S01]  /*17a0*/  IMAD.MOV.U32 R24, RZ, RZ, -0x650a62f0 ;  /* 0x9af59d10ff187424 */ /* 0x000fe200078e00ff */
[----:B------:R-:W0:Y:S01]  /*17b0*/  LDS.U8 R20, [R12+0x800] ;  /* 0x000800000c147984 */ /* 0x000e220000000000 */
[----:B------:R-:W-:-:S02]  /*17c0*/  IMAD R7, R13, 0xc, RZ ;  /* 0x0000000c0d077824 */ /* 0x000fc400078e02ff */
[----:B------:R-:W-:Y:S01]  /*17d0*/  VIADD R13, R13, 0x4 ;  /* 0x000000040d0d7836 */ /* 0x000fe20000000000 */
[----:B------:R-:W2:Y:S02]  /*17e0*/  LDS.U8 R28, [R12+0x808] ;  /* 0x000808000c1c7984 */ /* 0x000ea40000000000 */
[-C--:B------:R-:W-:Y:S02]  /*17f0*/  SHF.R.U64 R24, R24, R7.reuse, 0xdd3f ;  /* 0x0000dd3f18187419 */ /* 0x080fe40000001207 */
[----:B------:R-:W3:Y:S01]  /*1800*/  LDS.U8 R34, [R12+0x1000] ;  /* 0x001000000c227984 */ /* 0x000ee20000000000 */
[----:B------:R-:W-:Y:S01]  /*1810*/  SHF.R.U64 R27, R8, R7, 0xb08b ;  /* 0x0000b08b081b7419 */ /* 0x000fe20000001207 */
[----:B------:R-:W-:Y:S01]  /*1820*/  IMAD R8, R6, 0x3, RZ ;  /* 0x0000000306087824 */ /* 0x000fe200078e02ff */
[----:B------:R-:W-:Y:S01]  /*1830*/  LOP3.LUT R7, R24, 0xfff, RZ, 0xc0, !PT ;  /* 0x00000fff18077812 */ /* 0x000fe200078ec0ff */
[----:B------:R-:W4:Y:S01]  /*1840*/  LDS.U8 R38, [R12+0x1008] ;  /* 0x001008000c267984 */ /* 0x000f220000000000 */
[----:B------:R-:W-:-:S02]  /*1850*/  LOP3.LUT R27, R27, 0xfff, RZ, 0xc0, !PT ;  /* 0x00000fff1b1b7812 */ /* 0x000fc400078ec0ff */
[-C--:B------:R-:W-:Y:S01]  /*1860*/  SHF.R.U32.HI R7, RZ, R8.reuse, R7 ;  /* 0x00000008ff077219 */ /* 0x080fe20000011607 */
[----:B------:R-:W1:Y:S01]  /*1870*/  LDS.U8 R26, [R11+0x800] ;  /* 0x000800000b1a7984 */ /* 0x000e620000000000 */
[----:B------:R-:W-:-:S03]  /*1880*/  SHF.R.U32.HI R8, RZ, R8, R27 ;  /* 0x00000008ff087219 */ /* 0x000fc6000001161b */
[----:B------:R-:W1:Y:S04]  /*1890*/  LDS.U8 R30, [R11+0x808] ;  /* 0x000808000b1e7984 */ /* 0x000e680000000000 */
[----:B------:R-:W1:Y:S04]  /*18a0*/  LDS.U8 R36, [R11+0x1000] ;  /* 0x001000000b247984 */ /* 0x000e680000000000 */
[----:B------:R-:W1:Y:S04]  /*18b0*/  LDS.U8 R40, [R11+0x1008] ;  /* 0x001008000b287984 */ /* 0x000e680000000000 */
[----:B------:R-:W1:Y:S04]  /*18c0*/  LDS.U8 R152, [R10+0x800] ;  /* 0x000800000a987984 */ /* 0x000e680000000000 */
[----:B------:R-:W1:Y:S04]  /*18d0*/  LDS.U8 R32, [R10+0x808] ;  /* 0x000808000a207984 */ /* 0x000e680000000000 */
[----:B------:R-:W1:Y:S01]  /*18e0*/  LDS.U8 R154, [R10+0x1000] ;  /* 0x001000000a9a7984 */ /* 0x000e620000000000 */
[----:B0-----:R-:W-:-:S03]  /*18f0*/  PRMT R15, R20, 0x7604, R15 ;  /* 0x00007604140f7816 */ /* 0x001fc6000000000f */
[----:B------:R-:W0:Y:S01]  /*1900*/  LDS.U8 R42, [R10+0x1008] ;  /* 0x001008000a2a7984 */ /* 0x000e220000000000 */
[----:B--2---:R-:W-:Y:S02]  /*1910*/  PRMT R19, R28, 0x7604, R19 ;  /* 0x000076041c137816 */ /* 0x004fe40000000013 */
[----:B---3--:R-:W-:Y:S02]  /*1920*/  PRMT R21, R34, 0x7604, R21 ;  /* 0x0000760422157816 */ /* 0x008fe40000000015 */
[----:B----4-:R-:W-:Y:S02]  /*1930*/  PRMT R25, R38, 0x7604, R25 ;  /* 0x0000760426197816 */ /* 0x010fe40000000019 */
[----:B-1----:R-:W-:Y:S02]  /*1940*/  PRMT R15, R26, 0x7054, R15 ;  /* 0x000070541a0f7816 */ /* 0x002fe4000000000f */
[----:B------:R-:W-:Y:S02]  /*1950*/  PRMT R19, R30, 0x7054, R19 ;  /* 0x000070541e137816 */ /* 0x000fe40000000013 */
[----:B------:R-:W-:-:S02]  /*1960*/  PRMT R21, R36, 0x7054, R21 ;  /* 0x0000705424157816 */ /* 0x000fc40000000015 */
[----:B------:R-:W-:Y:S02]  /*1970*/  PRMT R25, R40, 0x7054, R25 ;  /* 0x0000705428197816 */ /* 0x000fe40000000019 */
[----:B------:R-:W-:Y:S02]  /*1980*/  PRMT R152, R152, 0x654, R15 ;  /* 0x0000065498987816 */ /* 0x000fe4000000000f */
[----:B------:R-:W-:Y:S02]  /*1990*/  PRMT R153, R32, 0x654, R19 ;  /* 0x0000065420997816 */ /* 0x000fe40000000013 */
[----:B------:R-:W-:Y:S02]  /*19a0*/  PRMT R154, R154, 0x654, R21 ;  /* 0x000006549a9a7816 */ /* 0x000fe40000000015 */
[----:B0-----:R-:W-:-:S07]  /*19b0*/  PRMT R155, R42, 0x654, R25 ;  /* 0x000006542a9b7816 */ /* 0x001fce0000000019 */
.L_x_26:
[----:B------:R-:W-:Y:S01]  /*19c0*/  IMAD.MOV.U32 R49, RZ, RZ, R14 ;  /* 0x000000ffff317224 */ /* 0x000fe200078e000e */
[----:B------:R-:W-:Y:S01]  /*19d0*/  BSSY B1, `(.L_x_23) ;  /* 0x0000092000017945 */ /* 0x000fe20003800000 */
[----:B------:R-:W-:Y:S02]  /*19e0*/  VIADD R14, R14, 0x1 ;  /* 0x000000010e0e7836 */ /* 0x000fe40000000000 */
[----:B------:R-:W-:Y:S02]  /*19f0*/  IMAD.MOV.U32 R19, RZ, RZ, RZ ;  /* 0x000000ffff137224 */ /* 0x000fe400078e00ff */
[----:B------:R-:W-:Y:S01]  /*1a00*/  IMAD.MOV.U32 R20, RZ, RZ, R8 ;  /* 0x000000ffff147224 */ /* 0x000fe200078e0008 */
[----:B------:R-:W-:Y:S01]  /*1a10*/  ISETP.GE.U32.AND P4, PT, R14, 0x2, PT ;  /* 0x000000020e00780c */ /* 0x000fe20003f86070 */
[----:B0-----:R-:W-:-:S12]  /*1a20*/  IMAD.MOV.U32 R21, RZ, RZ, R7 ;  /* 0x000000ffff157224 */ /* 0x001fd800078e0007 */
.L_x_25:
[----:B0-----:R-:W-:Y:S01]  /*1a30*/  IMAD R15, R19, 0x2, R6 ;  /* 0x00000002130f7824 */ /* 0x001fe200078e0206 */
[----:B------:R-:W-:Y:S01]  /*1a40*/  LOP3.LUT R24, R21, 0x7, RZ, 0xc0, !PT ;  /* 0x0000000715187812 */ /* 0x000fe200078ec0ff */
[----:B------:R-:W-:Y:S01]  /*1a50*/  IMAD.MOV.U32 R48, RZ, RZ, 0x90 ;  /* 0x00000090ff307424 */ /* 0x000fe200078e00ff */
[----:B------:R-:W-:Y:S01]  /*1a60*/  UMOV UR4, 0xffffffff ;  /* 0xffffffff00047882 */ /* 0x000fe20000000000 */
[C---:B------:R-:W-:Y:S01]  /*1a70*/  VIADD R25, R15.reuse, 0xfffffffc ;  /* 0xfffffffc0f197836 */ /* 0x040fe20000000000 */
[----:B------:R-:W-:Y:S01]  /*1a80*/  ISETP.GE.AND P1, PT, R15, 0x4, PT ;  /* 0x000000040f00780c */ /* 0x000fe20003f26270 */
[----:B------:R-:W-:Y:S01]  /*1a90*/  IMAD.U32 R32, RZ, RZ, UR39 ;  /* 0x00000027ff207e24 */ /* 0x000fe2000f8e00ff */
[----:B------:R-:W-:Y:S01]  /*1aa0*/  SHF.R.S32.HI R21, RZ, 0x3, R21 ;  /* 0x00000003ff157819 */ /* 0x000fe20000011415 */
[----:B------:R-:W-:Y:S01]  /*1ab0*/  IMAD.MOV.U32 R37, RZ, RZ, 0x240 ;  /* 0x00000240ff257424 */ /* 0x000fe200078e00ff */
[----:B------:R-:W-:-:S05]  /*1ac0*/  SEL R24, R24, R13, !P1 ;  /* 0x0000000d18187207 */ /* 0x000fca0004800000 */
[----:B------:R-:W-:-:S04]  /*1ad0*/  IMAD R27, R49, 0x8, R24 ;  /* 0x00000008311b7824 */ /* 0x000fc800078e0218 */
[----:B------:R-:W-:Y:S02]  /*1ae0*/  @!P1 LOP3.LUT R25, R20, 0x7, RZ, 0xc0, !PT ;  /* 0x0000000714199812 */ /* 0x000fe400078ec0ff */
[----:B------:R-:W-:Y:S02]  /*1af0*/  SHF.R.S32.HI R26, RZ, 0x1f, R27 ;  /* 0x0000001fff1a7819 */ /* 0x000fe4000001141b */
[----:B------:R-:W-:Y:S01]  /*1b00*/  ISETP.NE.AND P1, PT, R24, R25, PT ;  /* 0x000000191800720c */ /* 0x000fe20003f25270 */
[----:B------:R-:W-:Y:S01]  /*1b10*/  VIADD R15, R25, 0x1 ;  /* 0x00000001190f7836 */ /* 0x000fe20000000000 */
[----:B------:R-:W-:Y:S01]  /*1b20*/  LEA.HI R28, R26, R27, RZ, 0x3 ;  /* 0x0000001b1a1c7211 */ /* 0x000fe200078f18ff */
[----:B------:R-:W-:Y:S01]  /*1b30*/  VIADD R26, R24, 0x1 ;  /* 0x00000001181a7836 */ /* 0x000fe20000000000 */
[----:B------:R-:W-:Y:S02]  /*1b40*/  SHF.R.S32.HI R20, RZ, 0x3, R20 ;  /* 0x00000003ff147819 */ /* 0x000fe40000011414 */
[C---:B------:R-:W-:Y:S01]  /*1b50*/  LOP3.LUT R30, R28.reuse, 0xfffffff8, RZ, 0xc0, !PT ;  /* 0xfffffff81c1e7812 */ /* 0x040fe200078ec0ff */
[----:B------:R-:W-:Y:S01]  /*1b60*/  IMAD.SHL.U32 R28, R28, 0x800, RZ ;  /* 0x000008001c1c7824 */ /* 0x000fe200078e00ff */
[----:B------:R-:W-:-:S02]  /*1b70*/  SEL R26, R26, R25, !P1 ;  /* 0x000000191a1a7207 */ /* 0x000fc40004800000 */
[----:B------:R-:W-:Y:S01]  /*1b80*/  SEL R24, R15, R24, !P1 ;  /* 0x000000180f187207 */ /* 0x000fe20004800000 */
[----:B------:R-:W-:Y:S01]  /*1b90*/  IMAD.IADD R30, R27, 0x1, -R30 ;  /* 0x000000011b1e7824 */ /* 0x000fe200078e0a1e */
[----:B------:R-:W-:Y:S01]  /*1ba0*/  LOP3.LUT R28, R28, 0xffffc000, RZ, 0xc0, !PT ;  /* 0xffffc0001c1c7812 */ /* 0x000fe200078ec0ff */
[----:B------:R-:W-:-:S03]  /*1bb0*/  IMAD R26, R49, 0x8, R26 ;  /* 0x00000008311a7824 */ /* 0x000fc600078e021a */
[C---:B------:R-:W-:Y:S02]  /*1bc0*/  LOP3.LUT R29, R30.reuse, 0x1, RZ, 0xc0, !PT ;  /* 0x000000011e1d7812 */ /* 0x040fe400078ec0ff */
[----:B------:R-:W-:Y:S02]  /*1bd0*/  SHF.R.S32.HI R15, RZ, 0x1f, R26 ;  /* 0x0000001fff0f7819 */ /* 0x000fe4000001141a */
[----:B------:R-:W-:Y:S02]  /*1be0*/  ISETP.NE.U32.AND P5, PT, R29, 0x1, PT ;  /* 0x000000011d00780c */ /* 0x000fe40003fa5070 */
[----:B------:R-:W-:Y:S02]  /*1bf0*/  LEA.HI R15, R15, R26, RZ, 0x3 ;  /* 0x0000001a0f0f7211 */ /* 0x000fe400078f18ff */
[C---:B------:R-:W-:Y:S01]  /*1c00*/  R2P PR, R30.reuse, 0x6 ;  /* 0x000000061e007804 */ /* 0x040fe20000000000 */
[----:B------:R-:W-:Y:S01]  /*1c10*/  IMAD.SHL.U32 R30, R30, 0x10, RZ ;  /* 0x000000101e1e7824 */ /* 0x000fe200078e00ff */
[C---:B------:R-:W-:Y:S01]  /*1c20*/  LOP3.LUT R29, R15.reuse, 0xfffffff8, RZ, 0xc0, !PT ;  /* 0xfffffff80f1d7812 */ /* 0x040fe200078ec0ff */
[----:B------:R-:W-:-:S02]  /*1c30*/  IMAD.SHL.U32 R31, R15, 0x800, RZ ;  /* 0x000008000f1f7824 */ /* 0x000fc400078e00ff */
[----:B------:R-:W-:Y:S01]  /*1c40*/  IMAD R15, R25, 0x800, R28 ;  /* 0x00000800190f7824 */ /* 0x000fe200078e021c */
[----:B------:R-:W-:Y:S01]  /*1c50*/  LOP3.LUT R30, R30, 0x70, RZ, 0xc0, !PT ;  /* 0x000000701e1e7812 */ /* 0x000fe200078ec0ff */
[----:B------:R-:W-:Y:S01]  /*1c60*/  IMAD.IADD R29, R26, 0x1, -R29 ;  /* 0x000000011a1d7824 */ /* 0x000fe200078e0a1d */
[----:B------:R-:W-:Y:S02]  /*1c70*/  SEL R28, R48, 0x70, P5 ;  /* 0x00000070301c7807 */ /* 0x000fe40002800000 */
[----:B------:R-:W-:Y:S01]  /*1c80*/  LOP3.LUT R31, R31, 0xffffc000, RZ, 0xc0, !PT ;  /* 0xffffc0001f1f7812 */ /* 0x000fe200078ec0ff */
[----:B------:R-:W-:Y:S01]  /*1c90*/  IMAD.IADD R15, R30, 0x1, R15 ;  /* 0x000000011e0f7824 */ /* 0x000fe200078e020f */
[----:B------:R-:W-:Y:S01]  /*1ca0*/  LOP3.LUT R33, R29, 0x1, RZ, 0xc0, !PT ;  /* 0x000000011d217812 */ /* 0x000fe200078ec0ff */
[----:B------:R-:W-:Y:S02]  /*1cb0*/  IMAD R28, R163, R28, R162 ;  /* 0x0000001ca31c7224 */ /* 0x000fe400078e02a2 */
[----:B------:R-:W-:Y:S01]  /*1cc0*/  IMAD R15, R32, 0x8000, R15 ;  /* 0x00008000200f7824 */ /* 0x000fe200078e020f */
[----:B------:R-:W-:Y:S01]  /*1cd0*/  ISETP.NE.U32.AND P5, PT, R33, 0x1, PT ;  /* 0x000000012100780c */ /* 0x000fe20003fa5070 */
[----:B------:R-:W-:-:S02]  /*1ce0*/  IMAD.SHL.U32 R30, R29, 0x10, RZ ;  /* 0x000000101d1e7824 */ /* 0x000fc400078e00ff */
[----:B------:R-:W-:Y:S01]  /*1cf0*/  IMAD R31, R24, 0x800, R31 ;  /* 0x00000800181f7824 */ /* 0x000fe200078e021f */
[----:B------:R-:W-:Y:S02]  /*1d00*/  IADD3 R36, R15, UR42, R28 ;  /* 0x0000002a0f247c10 */ /* 0x000fe4000fffe01c */
[----:B------:R-:W-:Y:S02]  /*1d10*/  LOP3.LUT R30, R30, 0x70, RZ, 0xc0, !PT ;  /* 0x000000701e1e7812 */ /* 0x000fe400078ec0ff */
[----:B------:R-:W-:Y:S01]  /*1d20*/  SEL R28, R48, 0x70, P5 ;  /* 0x00000070301c7807 */ /* 0x000fe20002800000 */
[----:B------:R-:W-:Y:S01]  /*1d30*/  VIADD R15, R36, 0x10800 ;  /* 0x00010800240f7836 */ /* 0x000fe20000000000 */
[----:B------:R0:W1:Y:S01]  /*1d40*/  LDS.U8 R33, [R36+0x10c00] ;  /* 0x010c000024217984 */ /* 0x0000620000000000 */
[----:B------:R-:W-:Y:S02]  /*1d50*/  IMAD.IADD R31, R30, 0x1, R31 ;  /* 0x000000011e1f7824 */ /* 0x000fe400078e021f */
[----:B------:R-:W-:-:S02]  /*1d60*/  VIADD R30, R36, 0x10920 ;  /* 0x00010920241e7836 */ /* 0x000fc40000000000 */
[----:B------:R-:W-:Y:S01]  /*1d70*/  @P1 VIADD R30, R15, 0xe0 ;  /* 0x000000e00f1e1836 */ /* 0x000fe20000000000 */
[----:B------:R-:W-:Y:S01]  /*1d80*/  SEL R15, R37, 0x1c0, !P2 ;  /* 0x000001c0250f7807 */ /* 0x000fe20005000000 */
[----:B------:R-:W-:Y:S01]  /*1d90*/  IMAD R31, R32, 0x8000, R31 ;  /* 0x00008000201f7824 */ /* 0x000fe200078e021f */
[----:B------:R-:W-:Y:S01]  /*1da0*/  R2P PR, R29, 0x6 ;  /* 0x000000061d007804 */ /* 0x000fe20000000000 */
[----:B------:R-:W-:Y:S01]  /*1db0*/  IMAD R28, R163, R28, R162 ;  /* 0x0000001ca31c7224 */ /* 0x000fe200078e02a2 */
[----:B------:R0:W2:Y:S01]  /*1dc0*/  LDS.U8 R34, [R30+0x400] ;  /* 0x000400001e227984 */ /* 0x0000a20000000000 */
[----:B------:R-:W-:Y:S02]  /*1dd0*/  IMAD.IADD R39, R15, 0x1, R36 ;  /* 0x000000010f277824 */ /* 0x000fe400078e0224 */
[----:B------:R-:W-:Y:S01]  /*1de0*/  SEL R37, R37, 0x1c0, !P2 ;  /* 0x000001c025257807 */ /* 0x000fe20005000000 */
[----:B------:R-:W-:Y:S01]  /*1df0*/  IMAD.IADD R15, R15, 0x1, R30 ;  /* 0x000000010f0f7824 */ /* 0x000fe200078e021e */
[----:B------:R-:W-:Y:S01]  /*1e00*/  IADD3 R46, R31, UR42, R28 ;  /* 0x0000002a1f2e7c10 */ /* 0x000fe2000fffe01c */
[----:B------:R0:W3:Y:S04]  /*1e10*/  LDS.U8 R35, [R39+0x10c00] ;  /* 0x010c000027237984 */ /* 0x0000e80000000000 */
[C---:B------:R-:W-:Y:S01]  /*1e20*/  VIADD R29, R46.reuse, 0x10800 ;  /* 0x000108002e1d7836 */ /* 0x040fe20000000000 */
[----:B------:R0:W4:Y:S01]  /*1e30*/  LDS.U8 R28, [R36+0x10800] ;  /* 0x01080000241c7984 */ /* 0x0001220000000000 */
[----:B------:R-:W-:-:S02]  /*1e40*/  VIADD R40, R46, 0x10920 ;  /* 0x000109202e287836 */ /* 0x000fc40000000000 */
[----:B------:R-:W-:Y:S01]  /*1e50*/  @P1 VIADD R40, R29, 0xe0 ;  /* 0x000000e01d281836 */ /* 0x000fe20000000000 */
[----:B------:R0:W0:Y:S01]  /*1e60*/  LDS.U8 R31, [R39+0x10800] ;  /* 0x01080000271f7984 */ /* 0x0000220000000000 */
[C---:B------:R-:W-:Y:S02]  /*1e70*/  IMAD.IADD R47, R37.reuse, 0x1, R46 ;  /* 0x00000001252f7824 */ /* 0x040fe400078e022e */
[----:B------:R-:W-:Y:S01]  /*1e80*/  IMAD.IADD R41, R37, 0x1, R40 ;  /* 0x0000000125297824 */ /* 0x000fe200078e0228 */
[----:B------:R0:W0:Y:S04]  /*1e90*/  LDS.U8 R29, [R30] ;  /* 0x000000001e1d7984 */ /* 0x0000280000000000 */
[----:B------:R0:W0:Y:S04]  /*1ea0*/  LDS.U8 R38, [R46+0x10800] ;  /* 0x010800002e267984 */ /* 0x0000280000000000 */
[----:B------:R0:W0:Y:S04]  /*1eb0*/  LDS.U8 R42, [R46+0x10c00] ;  /* 0x010c00002e2a7984 */ /* 0x0000280000000000 */
[----:B------:R0:W0:Y:S04]  /*1ec0*/  LDS.U8 R32, [R15] ;  /* 0x000000000f207984 */ /* 0x0000280000000000 */
[----:B------:R0:W0:Y:S04]  /*1ed0*/  LDS.U8 R36, [R15+0x400] ;  /* 0x000400000f247984 */ /* 0x0000280000000000 */
[----:B------:R0:W0:Y:S04]  /*1ee0*/  LDS.U8 R37, [R40] ;  /* 0x0000000028257984 */ /* 0x0000280000000000 */
[----:B------:R0:W0:Y:S04]  /*1ef0*/  LDS.U8 R43, [R40+0x400] ;  /* 0x00040000282b7984 */ /* 0x0000280000000000 */
[----:B------:R0:W0:Y:S04]  /*1f00*/  LDS.U8 R39, [R47+0x10800] ;  /* 0x010800002f277984 */ /* 0x0000280000000000 */
[----:B------:R0:W0:Y:S04]  /*1f10*/  LDS.U8 R44, [R47+0x10c00] ;  /* 0x010c00002f2c7984 */ /* 0x0000280000000000 */
[----:B------:R0:W0:Y:S04]  /*1f20*/  LDS.U8 R30, [R41] ;  /* 0x00000000291e7984 */ /* 0x0000280000000000 */
[----:B------:R0:W0:Y:S01]  /*1f30*/  LDS.U8 R45, [R41+0x400] ;  /* 0x00040000292d7984 */ /* 0x0000220000000000 */
[----:B-1234-:R-:W-:Y:S05]  /*1f40*/  BRA.DIV UR4, `(.L_x_24) ;  /* 0x000000e604407947 */ /* 0x01efea000b800000 */
[----:B------:R-:W-:Y:S01]  /*1f50*/  NOP ;  /* 0x0000000000007918 */ /* 0x000fe20000000000 */
.L_x_343:
[C---:B------:R-:W-:Y:S01]  /*1f60*/  R2P PR, R25.reuse, 0x6 ;  /* 0x0000000619007804 */ /* 0x040fe20000000000 */
[----:B0-----:R-:W-:Y:S01]  /*1f70*/  IMAD.MOV.U32 R41, RZ, RZ, 0x120 ;  /* 0x00000120ff297424 */ /* 0x001fe200078e00ff */
[C---:B------:R-:W-:Y:S01]  /*1f80*/  LOP3.LUT R15, R25.reuse, 0x1, RZ, 0xc0, !PT ;  /* 0x00000001190f7812 */ /* 0x040fe200078ec0ff */
[----:B------:R-:W-:Y:S02]  /*1f90*/  IMAD.SHL.U32 R25, R25, 0x10, RZ ;  /* 0x0000001019197824 */ /* 0x000fe400078e00ff */
[----:B------:R-:W-:Y:S01]  /*1fa0*/  IMAD.U32 R47, RZ, RZ, UR39 ;  /* 0x00000027ff2f7e24 */ /* 0x000fe2000f8e00ff */
[----:B------:R-:W-:Y:S01]  /*1fb0*/  ISETP.NE.U32.AND P5, PT, R15, 0x1, PT ;  /* 0x000000010f00780c */ /* 0x000fe20003fa5070 */
[----:B------:R-:W-:Y:S01]  /*1fc0*/  VIADD R19, R19, 0x1 ;  /* 0x0000000113137836 */ /* 0x000fe20000000000 */
[----:B------:R-:W-:Y:S02]  /*1fd0*/  LOP3.LUT R40, R25, 0x70, RZ, 0xc0, !PT ;  /* 0x0000007019287812 */ /* 0x000fe400078ec0ff */
[----:B------:R-:W-:-:S02]  /*1fe0*/  SEL R46, R41, 0xe0, !P1 ;  /* 0x000000e0292e7807 */ /* 0x000fc40004800000 */
[----:B------:R-:W-:Y:S01]  /*1ff0*/  SEL R15, R48, 0x70, P5 ;  /* 0x00000070300f7807 */ /* 0x000fe20002800000 */
[----:B------:R-:W-:Y:S01]  /*2000*/  IMAD R40, R27, 0x800, R40 ;  /* 0x000008001b287824 */ /* 0x000fe200078e0228 */
[----:B------:R-:W-:Y:S01]  /*2010*/  LOP3.LUT R27, R24, 0x1, RZ, 0xc0, !PT ;  /* 0x00000001181b7812 */ /* 0x000fe200078ec0ff */
[----:B------:R-:W-:Y:S02]  /*2020*/  IMAD R46, R163, R46, RZ ;  /* 0x0000002ea32e7224 */ /* 0x000fe400078e02ff */
[----:B------:R-:W-:Y:S02]  /*2030*/  IMAD R40, R47, 0x8000, R40 ;  /* 0x000080002f287824 */ /* 0x000fe400078e0228 */
[----:B------:R-:W-:-:S05]  /*2040*/  IMAD R15, R162, R15, R46 ;  /* 0x0000000fa20f7224 */ /* 0x000fca00078e022e */
[----:B------:R-:W-:-:S05]  /*2050*/  IADD3 R15, R40, UR42, R15 ;  /* 0x0000002a280f7c10 */ /* 0x000fca000fffe00f */
[C---:B------:R-:W-:Y:S01]  /*2060*/  VIADD R25, R15.reuse, 0x240 ;  /* 0x000002400f197836 */ /* 0x040fe20000000000 */
[----:B------:R0:W-:Y:S01]  /*2070*/  STS.U8 [R15+0x10800], R28 ;  /* 0x0108001c0f007388 */ /* 0x0001e20000000000 */
[----:B------:R-:W-:Y:S01]  /*2080*/  @P2 VIADD R25, R15, 0x1c0 ;  /* 0x000001c00f192836 */ /* 0x000fe20000000000 */
[C---:B------:R-:W-:Y:S01]  /*2090*/  R2P PR, R24.reuse, 0x6 ;  /* 0x0000000618007804 */ /* 0x040fe20000000000 */
[----:B------:R-:W-:Y:S01]  /*20a0*/  IMAD.SHL.U32 R24, R24, 0x10, RZ ;  /* 0x0000001018187824 */ /* 0x000fe200078e00ff */
[----:B------:R-:W-:Y:S02]  /*20b0*/  ISETP.NE.U32.AND P5, PT, R27, 0x1, PT ;  /* 0x000000011b00780c */ /* 0x000fe40003fa5070 */
[----:B------:R0:W-:Y:S01]  /*20c0*/  STS.U8 [R25+0x10800], R29 ;  /* 0x0108001d19007388 */ /* 0x0001e20000000000 */
[----:B------:R-:W-:Y:S02]  /*20d0*/  SEL R40, R41, 0xe0, !P1 ;  /* 0x000000e029287807 */ /* 0x000fe40004800000 */
[----:B------:R-:W-:Y:S01]  /*20e0*/  LOP3.LUT R27, R24, 0x70, RZ, 0xc0, !PT ;  /* 0x00000070181b7812 */ /* 0x000fe200078ec0ff */
[----:B------:R0:W-:Y:S01]  /*20f0*/  STS.U8 [R15+0x10c00], R31 ;  /* 0x010c001f0f007388 */ /* 0x0001e20000000000 */
[----:B------:R-:W-:Y:S01]  /*2100*/  SEL R41, R48, 0x70, P5 ;  /* 0x0000007030297807 */ /* 0x000fe20002800000 */
[----:B------:R-:W-:Y:S01]  /*2110*/  IMAD R40, R163, R40, RZ ;  /* 0x00000028a3287224 */ /* 0x000fe200078e02ff */
[----:B------:R-:W-:Y:S01]  /*2120*/  ISETP.NE.AND P1, PT, R19, 0x4, PT ;  /* 0x000000041300780c */ /* 0x000fe20003f25270 */
[----:B------:R-:W-:Y:S01]  /*2130*/  IMAD R27, R26, 0x800, R27 ;  /* 0x000008001a1b7824 */ /* 0x000fe200078e021b */
[----:B------:R0:W-:Y:S01]  /*2140*/  STS.U8 [R25+0x10c00], R32 ;  /* 0x010c002019007388 */ /* 0x0001e20000000000 */
[----:B------:R-:W-:-:S02]  /*2150*/  IMAD R40, R162, R41, R40 ;  /* 0x00000029a2287224 */ /* 0x000fc400078e0228 */
[----:B------:R-:W-:Y:S01]  /*2160*/  IMAD R27, R47, 0x8000, R27 ;  /* 0x000080002f1b7824 */ /* 0x000fe200078e021b */
[----:B------:R0:W-:Y:S04]  /*2170*/  STS.U8 [R15+0x10801], R33 ;  /* 0x010801210f007388 */ /* 0x0001e80000000000 */
[----:B------:R0:W-:Y:S01]  /*2180*/  STS.U8 [R25+0x10801], R34 ;  /* 0x0108012219007388 */ /* 0x0001e20000000000 */
[----:B------:R-:W-:-:S03]  /*2190*/  IADD3 R27, R27, UR42, R40 ;  /* 0x0000002a1b1b7c10 */ /* 0x000fc6000fffe028 */
[----:B------:R0:W-:Y:S02]  /*21a0*/  STS.U8 [R15+0x10c01], R35 ;  /* 0x010c01230f007388 */ /* 0x0001e40000000000 */
[C---:B------:R-:W-:Y:S02]  /*21b0*/  VIADD R24, R27.reuse, 0x240 ;  /* 0x000002401b187836 */ /* 0x040fe40000000000 */
[----:B------:R0:W-:Y:S01]  /*21c0*/  STS.U8 [R25+0x10c01], R36 ;  /* 0x010c012419007388 */ /* 0x0001e20000000000 */
[----:B------:R-:W-:-:S03]  /*21d0*/  @P2 VIADD R24, R27, 0x1c0 ;  /* 0x000001c01b182836 */ /* 0x000fc60000000000 */
[----:B------:R0:W-:Y:S04]  /*21e0*/  STS.U8 [R15+0x10804], R38 ;  /* 0x010804260f007388 */ /* 0x0001e80000000000 */
        /* <DEDUP_REMOVED lines=14> */
[----:B------:R0:W-:Y:S01]  /*22d0*/  STS.U8 [R24+0x10c01], R45 ;  /* 0x010c012d18007388 */ /* 0x0001e20000000000 */
[----:B------:R-:W-:Y:S05]  /*22e0*/  @P1 BRA `(.L_x_25) ;  /* 0xfffffff400d01947 */ /* 0x000fea000383ffff */
[----:B------:R-:W-:Y:S05]  /*22f0*/  BSYNC B1 ;  /* 0x0000000000017941 */ /* 0x000fea0003800000 */
.L_x_23:
[----:B------:R-:W-:Y:S05]  /*2300*/  @!P4 BRA `(.L_x_26) ;  /* 0xfffffff400acc947 */ /* 0x000fea000383ffff */
[----:B------:R-:W-:Y:S05]  /*2310*/  BSYNC B0 ;  /* 0x0000000000007941 */ /* 0x000fea0003800000 */
.L_x_22:
[----:B------:R-:W-:Y:S01]  /*2320*/  LDS.U8 R14, [R9+UR42+0x1800] ;  /* 0x0018002a090e7984 */ /* 0x000fe20008000000 */
[----:B0-----:R-:W-:-:S03]  /*2330*/  IMAD.U32 R28, RZ, RZ, UR41 ;  /* 0x00000029ff1c7e24 */ /* 0x001fc6000f8e00ff */
[----:B------:R-:W0:Y:S02]  /*2340*/  LDS.U8 R15, [R12+0x1800] ;  /* 0x001800000c0f7984 */ /* 0x000e240000000000 */
[----:B------:R-:W-:Y:S02]  /*2350*/  ISETP.NE.AND P1, PT, R28, 0x1, PT ;  /* 0x000000011c00780c */ /* 0x000fe40003f25270 */
[----:B------:R-:W1:Y:S04]  /*2360*/  LDS.U8 R19, [R11+0x1800] ;  /* 0x001800000b137984 */ /* 0x000e680000000000 */
[----:B------:R-:W-:Y:S04]  /*2370*/  LDS.U8 R20, [R9+UR42+0x1808] ;  /* 0x0018082a09147984 */ /* 0x000fe80008000000 */
[----:B------:R-:W2:Y:S04]  /*2380*/  LDS.U8 R25, [R12+0x1808] ;  /* 0x001808000c197984 */ /* 0x000ea80000000000 */
[----:B------:R-:W-:Y:S04]  /*2390*/  LDS.U8 R24, [R9+UR42+0x2000] ;  /* 0x0020002a09187984 */ /* 0x000fe80008000000 */
[----:B------:R-:W3:Y:S04]  /*23a0*/  LDS.U8 R29, [R12+0x2000] ;  /* 0x002000000c1d7984 */ /* 0x000ee80000000000 */
[----:B------:R-:W-:Y:S04]  /*23b0*/  LDS.U8 R26, [R9+UR42+0x2008] ;  /* 0x0020082a091a7984 */ /* 0x000fe80008000000 */
[----:B------:R-:W4:Y:S04]  /*23c0*/  LDS.U8 R35, [R12+0x2008] ;  /* 0x002008000c237984 */ /* 0x000f280000000000 */
[----:B------:R-:W4:Y:S04]  /*23d0*/  LDS.U8 R21, [R10+0x1800] ;  /* 0x001800000a157984 */ /* 0x000f280000000000 */
[----:B------:R-:W4:Y:S04]  /*23e0*/  LDS.U8 R27, [R11+0x1808] ;  /* 0x001808000b1b7984 */ /* 0x000f280000000000 */
[----:B------:R-:W4:Y:S01]  /*23f0*/  LDS.U8 R31, [R11+0x2000] ;  /* 0x002000000b1f7984 */ /* 0x000f220000000000 */
[----:B0-----:R-:W-:-:S03]  /*2400*/  PRMT R14, R15, 0x7604, R14 ;  /* 0x000076040f0e7816 */ /* 0x001fc6000000000e */
[----:B------:R-:W0:Y:S01]  /*2410*/  LDS.U8 R37, [R11+0x2008] ;  /* 0x002008000b257984 */ /* 0x000e220000000000 */
[----:B-1----:R-:W-:-:S03]  /*2420*/  PRMT R14, R19, 0x7054, R14 ;  /* 0x00007054130e7816 */ /* 0x002fc6000000000e */
[----:B------:R-:W1:Y:S04]  /*2430*/  LDS.U8 R157, [R10+0x1808] ;  /* 0x001808000a9d7984 */ /* 0x000e680000000000 */
[----:B------:R-:W1:Y:S01]  /*2440*/  LDS.U8 R33, [R10+0x2000] ;  /* 0x002000000a217984 */ /* 0x000e620000000000 */
[----:B--2---:R-:W-:-:S03]  /*2450*/  PRMT R20, R25, 0x7604, R20 ;  /* 0x0000760419147816 */ /* 0x004fc60000000014 */
[----:B------:R-:W2:Y:S01]  /*2460*/  LDS.U8 R159, [R10+0x2008] ;  /* 0x002008000a9f7984 */ /* 0x000ea20000000000 */
[----:B---3--:R-:W-:Y:S01]  /*2470*/  PRMT R24, R29, 0x7604, R24 ;  /* 0x000076041d187816 */ /* 0x008fe20000000018 */
[----:B------:R-:W-:Y:S01]  /*2480*/  @!PT LDS RZ, [RZ] ;  /* 0x00000000fffff984 */ /* 0x000fe20000000800 */
[----:B------:R-:W-:Y:S01]  /*2490*/  @!PT LDS RZ, [RZ] ;  /* 0x00000000fffff984 */ /* 0x000fe20000000800 */
[----:B------:R-:W-:Y:S01]  /*24a0*/  @!PT LDS RZ, [RZ] ;  /* 0x00000000fffff984 */ /* 0x000fe20000000800 */
[----:B------:R-:W-:Y:S01]  /*24b0*/  @!PT LDS RZ, [RZ] ;  /* 0x00000000fffff984 */ /* 0x000fe20000000800 */
[----:B------:R3:W-:Y:S06]  /*24c0*/  MEMBAR.ALL.CTA ;  /* 0x0000000000007992 */ /* 0x0007ec0000008000 */
[----:B---3--:R-:W3:Y:S01]  /*24d0*/  FENCE.VIEW.ASYNC.S ;  /* 0x00000000000073c6 */ /* 0x008ee20000000000 */
[----:B------:R-:W-:Y:S05]  /*24e0*/  WARPSYNC.ALL ;  /* 0x0000000000007948 */ /* 0x000fea0003800000 */
[----:B----4-:R-:W-:-:S02]  /*24f0*/  PRMT R26, R35, 0x7604, R26 ;  /* 0x00007604231a7816 */ /* 0x010fc4000000001a */
[----:B------:R-:W-:Y:S01]  /*2500*/  PRMT R156, R21, 0x654, R14 ;  /* 0x00000654159c7816 */ /* 0x000fe2000000000e */
[----:B------:R-:W-:Y:S01]  /*2510*/  IMAD.U32 R14, RZ, RZ, UR42 ;  /* 0x0000002aff0e7e24 */ /* 0x000fe2000f8e00ff */
[----:B------:R-:W-:-:S03]  /*2520*/  PRMT R20, R27, 0x7054, R20 ;  /* 0x000070541b147816 */ /* 0x000fc60000000014 */
[----:B------:R-:W-:Y:S01]  /*2530*/  VIADD R15, R14, 0x10800 ;  /* 0x000108000e0f7836 */ /* 0x000fe20000000000 */
[----:B------:R-:W-:Y:S02]  /*2540*/  PRMT R24, R31, 0x7054, R24 ;  /* 0x000070541f187816 */ /* 0x000fe40000000018 */
[----:B0-----:R-:W-:Y:S02]  /*2550*/  PRMT R26, R37, 0x7054, R26 ;  /* 0x00007054251a7816 */ /* 0x001fe4000000001a */
[----:B-1----:R-:W-:Y:S02]  /*2560*/  PRMT R157, R157, 0x654, R20 ;  /* 0x000006549d9d7816 */ /* 0x002fe40000000014 */
[----:B------:R-:W-:Y:S02]  /*2570*/  PRMT R158, R33, 0x654, R24 ;  /* 0x00000654219e7816 */ /* 0x000fe40000000018 */
[----:B--2---:R-:W-:Y:S02]  /*2580*/  PRMT R159, R159, 0x654, R26 ;  /* 0x000006549f9f7816 */ /* 0x004fe4000000001a */
[----:B------:R-:W-:Y:S01]  /*2590*/  R2UR UR4, R15 ;  /* 0x000000000f0472ca */ /* 0x000fe200000e0000 */
[----:B---3--:R-:W-:Y:S06]  /*25a0*/  BAR.SYNC.DEFER_BLOCKING 0x2, 0x100 ;  /* 0x0084000000007b1d */ /* 0x008fec0000010000 */
[----:B------:R-:W-:-:S06]  /*25b0*/  UMOV UR11, 0x40000040 ;  /* 0x40000040000b7882 */ /* 0x000fcc0000000000 */
[----:B------:R-:W-:-:S04]  /*25c0*/  USHF.R.U32.HI UR4, URZ, 0x4, UR4 ;  /* 0x000000043f047899 */ /* 0x000fc80008011604 */
[----:B------:R-:W-:-:S04]  /*25d0*/  ULOP3.LUT UR4, UR4, 0x3fff, URZ, 0xc0, !UPT ;  /* 0x00003fff04047892 */ /* 0x000fc8000f8ec03f */
[----:B------:R-:W-:-:S04]  /*25e0*/  ULOP3.LUT UR6, UR4, 0x10000, URZ, 0xfc, !UPT ;  /* 0x0001000004067892 */ /* 0x000fc8000f8efc3f */
[----:B------:R-:W-:Y:S01]  /*25f0*/  ULEA UR4, UR39, UR6, 0xb ;  /* 0x0000000627047291 */ /* 0x000fe2000f8e583f */
[----:B------:R-:W-:-:S03]  /*2600*/  WARPGROUP.ARRIVE ;  /* 0x00000000000079c5 */ /* 0x000fc60000000000 */
[----:B------:R-:W-:-:S03]  /*2610*/  UIADD3 UR8, UR4, 0x2, URZ ;  /* 0x0000000204087890 */ /* 0x000fc6000fffe03f */
[----:B------:R-:W-:-:S06]  /*2620*/  UMOV UR10, UR4 ;  /* 0x00000004000a7c82 */ /* 0x000fcc0008000000 */
[----:B------:R-:W-:Y:S01]  /*2630*/  QGMMA.64x256x32.F32.E4M3.E4M3 R24, R152, gdesc[UR8], RZ, !UPT, gsb0 ;  /* 0x03e0000898187df3 */ /* 0x000fe2000c0008ff */
[----:B------:R-:W-:Y:S01]  /*2640*/  UMOV UR11, 0x40000040 ;  /* 0x40000040000b7882 */ /* 0x000fe20000000000 */
[----:B------:R-:W-:Y:S01]  /*2650*/  UMOV UR10, UR8 ;  /* 0x00000008000a7c82 */ /* 0x000fe20008000000 */
[----:B------:R-:W-:Y:S02]  /*2660*/  UIADD3 UR8, UR4, 0x4, URZ ;  /* 0x0000000404087890 */ /* 0x000fe4000fffe03f */
[----:B------:R-:W-:Y:S01]  /*2670*/  UIADD3 UR4, UR4, 0x6, URZ ;  /* 0x0000000604047890 */ /* 0x000fe2000fffe03f */
[----:B------:R-:W-:Y:S02]  /*2680*/  WARPGROUP.DEPBAR.LE gsb0, 0x0 ;  /* 0x00008000000079c5 */ /* 0x000fe40000010000 */
[----:B------:R-:W-:-:S15]  /*2690*/  WARPGROUP.ARRIVE ;  /* 0x00000000000079c5 */ /* 0x000fde0000000000 */
[----:B------:R-:W-:-:S05]  /*26a0*/  NOP ;  /* 0x0000000000007918 */ /* 0x000fca0000000000 */
[----:B------:R-:W-:Y:S01]  /*26b0*/  QGMMA.64x256x32.F32.E4M3.E4M3 R24, R156, gdesc[UR8], R24, gsb0 ;  /* 0x03e000089c187df3 */ /* 0x000fe20008000818 */
[----:B------:R-:W-:Y:S01]  /*26c0*/  UMOV UR10, UR8 ;  /* 0x00000008000a7c82 */ /* 0x000fe20008000000 */
[----:B------:R-:W-:Y:S01]  /*26d0*/  UMOV UR11, 0x40000040 ;  /* 0x40000040000b7882 */ /* 0x000fe20000000000 */
[----:B------:R-:W-:Y:S02]  /*26e0*/  WARPGROUP.DEPBAR.LE gsb0, 0x0 ;  /* 0x00008000000079c5 */ /* 0x000fe40000010000 */
[----:B------:R-:W-:Y:S04]  /*26f0*/  LDS.U8 R153, [R9+UR42+0x3000] ;  /* 0x0030002a09997984 */ /* 0x000fe80008000000 */
[----:B------:R-:W0:Y:S04]  /*2700*/  LDS.U8 R164, [R12+0x3000] ;  /* 0x003000000ca47984 */ /* 0x000e280000000000 */
[----:B------:R-:W-:Y:S04]  /*2710*/  LDS.U8 R15, [R9+UR42+0x2800] ;  /* 0x0028002a090f7984 */ /* 0x000fe80008000000 */
[----:B------:R-:W1:Y:S04]  /*2720*/  LDS.U8 R20, [R12+0x2800] ;  /* 0x002800000c147984 */ /* 0x000e680000000000 */
[----:B------:R-:W-:Y:S04]  /*2730*/  LDS.U8 R21, [R9+UR42+0x2808] ;  /* 0x0028082a09157984 */ /* 0x000fe80008000000 */
[----:B------:R-:W2:Y:S04]  /*2740*/  LDS.U8 R154, [R12+0x2808] ;  /* 0x002808000c9a7984 */ /* 0x000ea80000000000 */
[----:B------:R-:W-:Y:S04]  /*2750*/  LDS.U8 R157, [R9+UR42+0x3008] ;  /* 0x0030082a099d7984 */ /* 0x000fe80008000000 */
[----:B------:R-:W3:Y:S04]  /*2760*/  LDS.U8 R168, [R12+0x3008] ;  /* 0x003008000ca87984 */ /* 0x000ee80000000000 */
[----:B------:R-:W4:Y:S04]  /*2770*/  LDS.U8 R166, [R11+0x3000] ;  /* 0x003000000ba67984 */ /* 0x000f280000000000 */
[----:B------:R-:W4:Y:S04]  /*2780*/  LDS.U8 R152, [R11+0x2800] ;  /* 0x002800000b987984 */ /* 0x000f280000000000 */
[----:B------:R-:W4:Y:S04]  /*2790*/  LDS.U8 R156, [R11+0x2808] ;  /* 0x002808000b9c7984 */ /* 0x000f280000000000 */
[----:B------:R-:W4:Y:S01]  /*27a0*/  LDS.U8 R170, [R11+0x3008] ;  /* 0x003008000baa7984 */ /* 0x000f220000000000 */
[----:B0-----:R-:W-:-:S03]  /*27b0*/  PRMT R153, R164, 0x7604, R153 ;  /* 0x00007604a4997816 */ /* 0x001fc60000000099 */
[----:B------:R-:W0:Y:S04]  /*27c0*/  LDS.U8 R155, [R10+0x3000] ;  /* 0x003000000a9b7984 */ /* 0x000e280000000000 */
[----:B------:R-:W0:Y:S01]  /*27d0*/  LDS.U8 R19, [R10+0x2800] ;  /* 0x002800000a137984 */ /* 0x000e220000000000 */
[----:B-1----:R-:W-:-:S03]  /*27e0*/  PRMT R15, R20, 0x7604, R15 ;  /* 0x00007604140f7816 */ /* 0x002fc6000000000f */
[----:B------:R-:W1:Y:S04]  /*27f0*/  LDS.U8 R158, [R10+0x2808] ;  /* 0x002808000a9e7984 */ /* 0x000e680000000000 */
[----:B------:R-:W1:Y:S01]  /*2800*/  LDS.U8 R172, [R10+0x3008] ;  /* 0x003008000aac7984 */ /* 0x000e620000000000 */
[----:B--2---:R-:W-:Y:S02]  /*2810*/  PRMT R21, R154, 0x7604, R21 ;  /* 0x000076049a157816 */ /* 0x004fe40000000015 */
[----:B---3--:R-:W-:Y:S02]  /*2820*/  PRMT R157, R168, 0x7604, R157 ;  /* 0x00007604a89d7816 */ /* 0x008fe4000000009d */
[----:B----4-:R-:W-:Y:S02]  /*2830*/  PRMT R166, R166, 0x7054, R153 ;  /* 0x00007054a6a67816 */ /* 0x010fe40000000099 */
[----:B------:R-:W-:-:S02]  /*2840*/  PRMT R152, R152, 0x7054, R15 ;  /* 0x0000705498987816 */ /* 0x000fc4000000000f */
[----:B------:R-:W-:Y:S02]  /*2850*/  PRMT R21, R156, 0x7054, R21 ;  /* 0x000070549c157816 */ /* 0x000fe40000000015 */
[----:B------:R-:W-:Y:S02]  /*2860*/  PRMT R157, R170, 0x7054, R157 ;  /* 0x00007054aa9d7816 */ /* 0x000fe4000000009d */
[----:B0-----:R-:W-:Y:S02]  /*2870*/  PRMT R154, R155, 0x654, R166 ;  /* 0x000006549b9a7816 */ /* 0x001fe400000000a6 */
[----:B------:R-:W-:Y:S02]  /*2880*/  PRMT R152, R19, 0x654, R152 ;  /* 0x0000065413987816 */ /* 0x000fe40000000098 */
[----:B-1----:R-:W-:Y:S02]  /*2890*/  PRMT R153, R158, 0x654, R21 ;  /* 0x000006549e997816 */ /* 0x002fe40000000015 */
[----:B------:R-:W-:-:S04]  /*28a0*/  PRMT R155, R172, 0x654, R157 ;  /* 0x00000654ac9b7816 */ /* 0x000fc8000000009d */
[----:B------:R-:W-:-:S06]  /*28b0*/  WARPGROUP.ARRIVE ;  /* 0x00000000000079c5 */ /* 0x000fcc0000000000 */
        /* <DEDUP_REMOVED lines=9> */
[----:B------:R-:W-:Y:S04]  /*2950*/  LDS.U8 R157, [R9+UR42+0x4008] ;  /* 0x0040082a099d7984 */ /* 0x000fe80008000000 */
[----:B------:R-:W2:Y:S04]  /*2960*/  LDS.U8 R154, [R12+0x3808] ;  /* 0x003808000c9a7984 */ /* 0x000ea80000000000 */
        /* <DEDUP_REMOVED lines=22> */
[----:B------:R-:W-:Y:S03]  /*2ad0*/  QGMMA.64x256x32.F32.E4M3.E4M3 R24, R152, gdesc[UR8], R24, gsb0 ;  /* 0x03e0000898187df3 */ /* 0x000fe60008000818 */
[----:B------:R-:W-:Y:S02]  /*2ae0*/  WARPGROUP.DEPBAR.LE gsb0, 0x0 ;  /* 0x00008000000079c5 */ /* 0x000fe40000010000 */
[----:B------:R-:W-:Y:S05]  /*2af0*/  @!P1 BRA `(.L_x_27) ;  /* 0x00000028008c9947 */ /* 0x000fea0003800000 */
[----:B------:R-:W-:Y:S05]  /*2b00*/  @!P3 BRA `(.L_x_28) ;  /* 0x000000000004b947 */ /* 0x000fea0003800000 */
[----:B------:R-:W-:Y:S01]  /*2b10*/  BPT.TRAP 0x1 ;  /* 0x000000040000795c */ /* 0x000fe20000300000 */
.L_x_28:
[----:B------:R-:W-:-:S05]  /*2b20*/  IMAD.SHL.U32 R12, R0, 0x4000, RZ ;  /* 0x00004000000c7824 */ /* 0x000fca00078e00ff */
[----:B------:R-:W-:-:S05]  /*2b30*/  LOP3.LUT R9, R12, R5, RZ, 0xfc, !PT ;  /* 0x000000050c097212 */ /* 0x000fca00078efcff */
[----:B------:R-:W-:Y:S01]  /*2b40*/  VIADD R10, R9, UR42 ;  /* 0x0000002a090a7c36 */ /* 0x000fe20008000000 */
[----:B------:R-:W-:Y:S06]  /*2b50*/  @P0 BRA `(.L_x_29) ;  /* 0x00000000001c0947 */ /* 0x000fec0003800000 */
[----:B------:R-:W-:Y:S01]  /*2b60*/  UIADD3 UR4, UR39, 0x1, URZ ;  /* 0x0000000127047890 */ /* 0x000fe2000fffe03f */
[----:B------:R-:W-:-:S03]  /*2b70*/  SHF.L.U32 R11, R167, 0x1f, RZ ;  /* 0x0000001fa70b7819 */ /* 0x000fc600000006ff */
[----:B------:R-:W-:-:S04]  /*2b80*/  UISETP.NE.AND UP0, UPT, UR4, 0x4, UPT ;  /* 0x000000040400788c */ /* 0x000fc8000bf05270 */
[----:B------:R-:W-:-:S04]  /*2b90*/  USEL UR4, UR4, URZ, UP0 ;  /* 0x0000003f04047287 */ /* 0x000fc80008000000 */
[----:B------:R-:W-:-:S09]  /*2ba0*/  ULEA UR4, UR4, UR42, 0x3 ;  /* 0x0000002a04047291 */ /* 0x000fd2000f8e183f */
[----:B------:R-:W0:Y:S02]  /*2bb0*/  SYNCS.PHASECHK.TRANS64.TRYWAIT P0, [UR4], R11 ;  /* 0x0000000bff0075a7 */ /* 0x000e240008000144 */
[----:B0-----:R-:W-:Y:S05]  /*2bc0*/  @!P0 BRA `(.L_x_30) ;  /* 0x000000d8003c8947 */ /* 0x001fea0003800000 */
.L_x_29:
[C-C-:B------:R-:W-:Y:S01]  /*2bd0*/  IMAD.IADD R156, R4.reuse, 0x1, R10.reuse ;  /* 0x00000001049c7824 */ /* 0x140fe200078e020a */
[----:B0-----:R-:W-:Y:S01]  /*2be0*/  LDS.U8 R20, [R9+UR42+0x808] ;  /* 0x0008082a09147984 */ /* 0x001fe20008000000 */
[----:B------:R-:W-:Y:S01]  /*2bf0*/  IMAD.IADD R173, R3, 0x1, R10 ;  /* 0x0000000103ad7824 */ /* 0x000fe200078e020a */
[----:B------:R-:W-:Y:S02]  /*2c00*/  UMOV UR4, URZ ;  /* 0x0000003f00047c82 */ /* 0x000fe40008000000 */
[----:B------:R-:W-:Y:S01]  /*2c10*/  LDS.U8 R10, [R9+UR42+0x800] ;  /* 0x0008002a090a7984 */ /* 0x000fe20008000000 */
[----:B------:R-:W-:-:S03]  /*2c20*/  IMAD.IADD R158, R4, 0x1, R173 ;  /* 0x00000001049e7824 */ /* 0x000fc600078e02ad */
[----:B------:R-:W-:Y:S04]  /*2c30*/  LDS.U8 R152, [R9+UR42+0x1000] ;  /* 0x0010002a09987984 */ /* 0x000fe80008000000 */
[----:B------:R-:W-:Y:S04]  /*2c40*/  LDS.U8 R154, [R9+UR42+0x1008] ;  /* 0x0010082a099a7984 */ /* 0x000fe80008000000 */
[----:B------:R-:W0:Y:S04]  /*2c50*/  LDS.U8 R11, [R156+0x800] ;  /* 0x000800009c0b7984 */ /* 0x000e280000000000 */
[----:B------:R-:W1:Y:S04]  /*2c60*/  LDS.U8 R21, [R156+0x808] ;  /* 0x000808009c157984 */ /* 0x000e680000000000 */
[----:B------:R-:W2:Y:S04]  /*2c70*/  LDS.U8 R155, [R156+0x1000] ;  /* 0x001000009c9b7984 */ /* 0x000ea80000000000 */
[----:B------:R-:W3:Y:S04]  /*2c80*/  LDS.U8 R165, [R156+0x1008] ;  /* 0x001008009ca57984 */ /* 0x000ee80000000000 */
[----:B------:R-:W4:Y:S04]  /*2c90*/  LDS.U8 R15, [R173+0x800] ;  /* 0x00080000ad0f7984 */ /* 0x000f280000000000 */
[----:B------:R-:W4:Y:S04]  /*2ca0*/  LDS.U8 R153, [R173+0x808] ;  /* 0x00080800ad997984 */ /* 0x000f280000000000 */
[----:B------:R-:W4:Y:S04]  /*2cb0*/  LDS.U8 R159, [R173+0x1000] ;  /* 0x00100000ad9f7984 */ /* 0x000f280000000000 */
[----:B------:R-:W4:Y:S04]  /*2cc0*/  LDS.U8 R169, [R173+0x1008] ;  /* 0x00100800ada97984 */ /* 0x000f280000000000 */
[----:B------:R-:W4:Y:S04]  /*2cd0*/  LDS.U8 R19, [R158+0x800] ;  /* 0x000800009e137984 */ /* 0x000f280000000000 */
[----:B------:R-:W4:Y:S04]  /*2ce0*/  LDS.U8 R157, [R158+0x808] ;  /* 0x000808009e9d7984 */ /* 0x000f280000000000 */
[----:B------:R-:W4:Y:S01]  /*2cf0*/  LDS.U8 R9, [R158+0x1000] ;  /* 0x001000009e097984 */ /* 0x000f220000000000 */
[----:B0-----:R-:W-:-:S03]  /*2d00*/  PRMT R10, R11, 0x7604, R10 ;  /* 0x000076040b0a7816 */ /* 0x001fc6000000000a */
[----:B------:R0:W0:Y:S01]  /*2d10*/  LDS.U8 R171, [R158+0x1008] ;  /* 0x001008009eab7984 */ /* 0x0000220000000000 */
[----:B-1----:R-:W-:Y:S02]  /*2d20*/  PRMT R20, R21, 0x7604, R20 ;  /* 0x0000760415147816 */ /* 0x002fe40000000014 */
[----:B--2---:R-:W-:Y:S02]  /*2d30*/  PRMT R152, R155, 0x7604, R152 ;  /* 0x000076049b987816 */ /* 0x004fe40000000098 */
[----:B---3--:R-:W-:Y:S02]  /*2d40*/  PRMT R154, R165, 0x7604, R154 ;  /* 0x00007604a59a7816 */ /* 0x008fe4000000009a */
[----:B----4-:R-:W-:Y:S02]  /*2d50*/  PRMT R10, R15, 0x7054, R10 ;  /* 0x000070540f0a7816 */ /* 0x010fe4000000000a */
[----:B------:R-:W-:Y:S02]  /*2d60*/  PRMT R20, R153, 0x7054, R20 ;  /* 0x0000705499147816 */ /* 0x000fe40000000014 */
[----:B------:R-:W-:-:S02]  /*2d70*/  PRMT R152, R159, 0x7054, R152 ;  /* 0x000070549f987816 */ /* 0x000fc40000000098 */
[----:B------:R-:W-:Y:S02]  /*2d80*/  PRMT R154, R169, 0x7054, R154 ;  /* 0x00007054a99a7816 */ /* 0x000fe4000000009a */
[----:B------:R-:W-:Y:S02]  /*2d90*/  PRMT R156, R19, 0x654, R10 ;  /* 0x00000654139c7816 */ /* 0x000fe4000000000a */
[----:B------:R-:W-:Y:S02]  /*2da0*/  PRMT R157, R157, 0x654, R20 ;  /* 0x000006549d9d7816 */ /* 0x000fe40000000014 */
[----:B0-----:R-:W-:Y:S02]  /*2db0*/  PRMT R158, R9, 0x654, R152 ;  /* 0x00000654099e7816 */ /* 0x001fe40000000098 */
[----:B------:R-:W-:-:S07]  /*2dc0*/  PRMT R159, R171, 0x654, R154 ;  /* 0x00000654ab9f7816 */ /* 0x000fce000000009a */
.L_x_32:
[----:B------:R-:W-:Y:S01]  /*2dd0*/  R2UR UR19, R8 ;  /* 0x00000000081372ca */ /* 0x000fe200000e0000 */
[----:B------:R-:W-:Y:S01]  /*2de0*/  UMOV UR7, UR4 ;  /* 0x0000000400077c82 */ /* 0x000fe20008000000 */
[----:B------:R-:W-:Y:S01]  /*2df0*/  R2UR UR18, R7 ;  /* 0x00000000071272ca */ /* 0x000fe200000e0000 */
[----:B------:R-:W-:Y:S01]  /*2e00*/  UIADD3 UR4, UR4, 0x1, URZ ;  /* 0x0000000104047890 */ /* 0x000fe2000fffe03f */
[----:B------:R-:W-:-:S03]  /*2e10*/  UMOV UR5, URZ ;  /* 0x0000003f00057c82 */ /* 0x000fc60008000000 */
[----:B-1----:R-:W-:-:S11]  /*2e20*/  UISETP.GE.U32.AND UP0, UPT, UR4, 0x2, UPT ;  /* 0x000000020400788c */ /* 0x002fd6000bf06070 */
.L_x_31:
[----:B------:R-:W-:Y:S01]  /*2e30*/  R2UR UR8, R6 ;  /* 0x00000000060872ca */ /* 0x000fe200000e0000 */
[----:B------:R-:W-:Y:S01]  /*2e40*/  ULOP3.LUT UR9, UR18, 0x7, URZ, 0xc0, !UPT ;  /* 0x0000000712097892 */ /* 0x000fe2000f8ec03f */
[----:B------:R-:W-:Y:S01]  /*2e50*/  R2UR UR11, R13 ;  /* 0x000000000d0b72ca */ /* 0x000fe200000e0000 */
[----:B-1----:R-:W-:Y:S01]  /*2e60*/  IMAD.MOV.U32 R175, RZ, RZ, 0x120 ;  /* 0x00000120ffaf7424 */ /* 0x002fe200078e00ff */
[----:B------:R-:W-:-:S09]  /*2e70*/  USHF.R.S32.HI UR18, URZ, 0x3, UR18 ;  /* 0x000000033f127899 */ /* 0x000fd20008011412 */
[----:B------:R-:W-:Y:S02]  /*2e80*/  ULEA UR8, UR5, UR8, 0x1 ;  /* 0x0000000805087291 */ /* 0x000fe4000f8e083f */
[----:B------:R-:W-:Y:S02]  /*2e90*/  UIADD3 UR5, UR5, 0x1, URZ ;  /* 0x0000000105057890 */ /* 0x000fe4000fffe03f */
[----:B------:R-:W-:Y:S02]  /*2ea0*/  UISETP.GE.AND UP1, UPT, UR8, 0x4, UPT ;  /* 0x000000040800788c */ /* 0x000fe4000bf26270 */
[----:B------:R-:W-:Y:S02]  /*2eb0*/  UIADD3 UR10, UR8, -0x4, URZ ;  /* 0xfffffffc080a7890 */ /* 0x000fe4000fffe03f */
[----:B------:R-:W-:Y:S01]  /*2ec0*/  USEL UR9, UR9, UR11, !UP1 ;  /* 0x0000000b09097287 */ /* 0x000fe2000c800000 */
[----:B------:R-:W-:-:S03]  /*2ed0*/  UMOV UR8, 0x90 ;  /* 0x0000009000087882 */ /* 0x000fc60000000000 */
[----:B------:R-:W-:Y:S02]  /*2ee0*/  ULEA UR13, UR7, UR9, 0x3 ;  /* 0x00000009070d7291 */ /* 0x000fe4000f8e183f */
[----:B------:R-:W-:Y:S02]  /*2ef0*/  UIADD3 UR11, UR9, 0x1, URZ ;  /* 0x00000001090b7890 */ /* 0x000fe4000fffe03f */
[----:B------:R-:W-:Y:S02]  /*2f00*/  @!UP1 ULOP3.LUT UR10, UR19, 0x7, URZ, 0xc0, !UPT ;  /* 0x00000007130a9892 */ /* 0x000fe4000f8ec03f */
[----:B------:R-:W-:Y:S02]  /*2f10*/  USHF.R.S32.HI UR14, URZ, 0x1f, UR13 ;  /* 0x0000001f3f0e7899 */ /* 0x000fe4000801140d */
[----:B------:R-:W-:Y:S02]  /*2f20*/  UISETP.NE.AND UP1, UPT, UR9, UR10, UPT ;  /* 0x0000000a0900728c */ /* 0x000fe4000bf25270 */
[----:B------:R-:W-:-:S02]  /*2f30*/  UIADD3 UR12, UR10, 0x1, URZ ;  /* 0x000000010a0c7890 */ /* 0x000fc4000fffe03f */
[----:B------:R-:W-:Y:S02]  /*2f40*/  ULEA.HI UR14, UR14, UR13, URZ, 0x3 ;  /* 0x0000000d0e0e7291 */ /* 0x000fe4000f8f183f */
[----:B------:R-:W-:Y:S02]  /*2f50*/  USEL UR11, UR11, UR10, !UP1 ;  /* 0x0000000a0b0b7287 */ /* 0x000fe4000c800000 */
[----:B------:R-:W-:Y:S02]  /*2f60*/  USEL UR12, UR12, UR9, !UP1 ;  /* 0x000000090c0c7287 */ /* 0x000fe4000c800000 */
[----:B------:R-:W-:Y:S02]  /*2f70*/  ULOP3.LUT UR9, UR14, 0xfffffff8, URZ, 0xc0, !UPT ;  /* 0xfffffff80e097892 */ /* 0x000fe4000f8ec03f */
[----:B------:R-:W-:Y:S02]  /*2f80*/  ULEA UR11, UR7, UR11, 0x3 ;  /* 0x0000000b070b7291 */ /* 0x000fe4000f8e183f */
[----:B------:R-:W-:-:S02]  /*2f90*/  USHF.L.U32 UR14, UR14, 0xb, URZ ;  /* 0x0000000b0e0e7899 */ /* 0x000fc4000800063f */
[----:B------:R-:W-:Y:S02]  /*2fa0*/  UIADD3 UR9, UR13, -UR9, URZ ;  /* 0x800000090d097290 */ /* 0x000fe4000fffe03f */
[----:B------:R-:W-:Y:S02]  /*2fb0*/  USHF.R.S32.HI UR16, URZ, 0x1f, UR11 ;  /* 0x0000001f3f107899 */ /* 0x000fe4000801140b */
[----:B------:R-:W-:Y:S02]  /*2fc0*/  ULOP3.LUT UR15, UR14, 0xffffc000, URZ, 0xc0, !UPT ;  /* 0xffffc0000e0f7892 */ /* 0x000fe4000f8ec03f */
[----:B------:R-:W-:Y:S02]  /*2fd0*/  USHF.L.U32 UR14, UR9, 0x4, URZ ;  /* 0x00000004090e7899 */ /* 0x000fe4000800063f */
[----:B------:R-:W-:Y:S01]  /*2fe0*/  IMAD.U32 R9, RZ, RZ, UR9 ;  /* 0x00000009ff097e24 */ /* 0x000fe2000f8e00ff */
[----:B------:R-:W-:Y:S02]  /*2ff0*/  ULOP3.LUT UR20, UR9, 0x1, URZ, 0xc0, !UPT ;  /* 0x0000000109147892 */ /* 0x000fe4000f8ec03f */
[----:B------:R-:W-:-:S02]  /*3000*/  ULEA.HI UR16, UR16, UR11, URZ, 0x3 ;  /* 0x0000000b10107291 */ /* 0x000fc4000f8f183f */
[----:B------:R-:W-:Y:S01]  /*3010*/  ULEA UR15, UR10, UR15, 0xb ;  /* 0x0000000f0a0f7291 */ /* 0x000fe2000f8e583f */
[----:B------:R-:W-:Y:S01]  /*3020*/  R2P PR, R9, 0x6 ;  /* 0x0000000609007804 */ /* 0x000fe20000000000 */
[----:B------:R-:W-:Y:S02]  /*3030*/  ULOP3.LUT UR14, UR14, 0x70, URZ, 0xc0, !UPT ;  /* 0x000000700e0e7892 */ /* 0x000fe4000f8ec03f */
[----:B------:R-:W-:Y:S02]  /*3040*/  UISETP.NE.U32.AND UP1, UPT, UR20, 0x1, UPT ;  /* 0x000000011400788c */ /* 0x000fe4000bf25070 */
[----:B------:R-:W-:Y:S02]  /*3050*/  ULOP3.LUT UR17, UR16, 0xfffffff8, URZ, 0xc0, !UPT ;  /* 0xfffffff810117892 */ /* 0x000fe4000f8ec03f */
[----:B------:R-:W-:Y:S02]  /*3060*/  UIADD3 UR14, UR14, UR15, URZ ;  /* 0x0000000f0e0e7290 */ /* 0x000fe4000fffe03f */
[----:B------:R-:W-:-:S02]  /*3070*/  USEL UR20, UR8, 0x70, UP1 ;  /* 0x0000007008147887 */ /* 0x000fc40008800000 */
[----:B------:R-:W-:Y:S02]  /*3080*/  UIADD3 UR17, UR11, -UR17, URZ ;  /* 0x800000110b117290 */ /* 0x000fe4000fffe03f */
[----:B------:R-:W-:Y:S01]  /*3090*/  USHF.L.U32 UR16, UR16, 0xb, URZ ;  /* 0x0000000b10107899 */ /* 0x000fe2000800063f */
[----:B------:R-:W-:Y:S01]  /*30a0*/  LEA R9, R0, UR14, 0xf ;  /* 0x0000000e00097c11 */ /* 0x000fe2000f8e78ff */
[----:B------:R-:W-:Y:S01]  /*30b0*/  IMAD R10, R163, UR20, R162 ;  /* 0x00000014a30a7c24 */ /* 0x000fe2000f8e02a2 */
[----:B------:R-:W-:Y:S02]  /*30c0*/  ULOP3.LUT UR14, UR17, 0x1, URZ, 0xc0, !UPT ;  /* 0x00000001110e7892 */ /* 0x000fe4000f8ec03f */
[----:B------:R-:W-:Y:S01]  /*30d0*/  IMAD.U32 R11, RZ, RZ, UR17 ;  /* 0x00000011ff0b7e24 */ /* 0x000fe2000f8e00ff */
[----:B------:R-:W-:Y:S02]  /*30e0*/  ULOP3.LUT UR16, UR16, 0xffffc000, URZ, 0xc0, !UPT ;  /* 0xffffc00010107892 */ /* 0x000fe4000f8ec03f */
[----:B------:R-:W-:Y:S01]  /*30f0*/  USHF.L.U32 UR9, UR17, 0x4, URZ ;  /* 0x0000000411097899 */ /* 0x000fe2000800063f */
[----:B------:R-:W-:Y:S01]  /*3100*/  IADD3 R174, R9, UR42, R10 ;  /* 0x0000002a09ae7c10 */ /* 0x000fe2000fffe00a */
[----:B------:R-:W-:-:S02]  /*3110*/  UISETP.NE.U32.AND UP1, UPT, UR14, 0x1, UPT ;  /* 0x000000010e00788c */ /* 0x000fc4000bf25070 */
[----:B------:R-:W-:Y:S02]  /*3120*/  ULEA UR16, UR12, UR16, 0xb ;  /* 0x000000100c107291 */ /* 0x000fe4000f8e583f */
[----:B------:R-:W-:Y:S01]  /*3130*/  ULOP3.LUT UR9, UR9, 0x70, URZ, 0xc0, !UPT ;  /* 0x0000007009097892 */ /* 0x000fe2000f8ec03f */
[C---:B------:R-:W-:Y:S01]  /*3140*/  VIADD R9, R174.reuse, 0x10800 ;  /* 0x00010800ae097836 */ /* 0x040fe20000000000 */
[----:B------:R-:W-:Y:S01]  /*3150*/  USEL UR14, UR8, 0x70, UP1 ;  /* 0x00000070080e7887 */ /* 0x000fe20008800000 */
[----:B------:R-:W-:Y:S01]  /*3160*/  VIADD R10, R174, 0x10920 ;  /* 0x00010920ae0a7836 */ /* 0x000fe20000000000 */
[----:B------:R-:W-:Y:S01]  /*3170*/  UIADD3 UR9, UR9, UR16, URZ ;  /* 0x0000001009097290 */ /* 0x000fe2000fffe03f */
[----:B------:R-:W-:Y:S01]  /*3180*/  @P1 VIADD R10, R9, 0xe0 ;  /* 0x000000e0090a1836 */ /* 0x000fe20000000000 */
[----:B------:R-:W-:Y:S01]  /*3190*/  VOTEU.ANY UP2, P2 ;  /* 0x00000000003f7886 */ /* 0x000fe20001040100 */
[----:B------:R-:W-:Y:S01]  /*31a0*/  R2P PR, R11, 0x6 ;  /* 0x000000060b007804 */ /* 0x000fe20000000000 */
[----:B------:R-:W-:Y:S01]  /*31b0*/  IMAD R20, R163, UR14, R162 ;  /* 0x0000000ea3147c24 */ /* 0x000fe2000f8e02a2 */
[----:B------:R-:W-:Y:S01]  /*31c0*/  USHF.R.S32.HI UR19, URZ, 0x3, UR19 ;  /* 0x000000033f137899 */ /* 0x000fe20008011413 */
[----:B------:R-:W-:Y:S01]  /*31d0*/  LEA R9, R0, UR9, 0xf ;  /* 0x0000000900097c11 */ /* 0x000fe2000f8e78ff */
[----:B------:R-:W-:Y:S01]  /*31e0*/  IMAD.U32 R11, RZ, RZ, UR10 ;  /* 0x0000000aff0b7e24 */ /* 0x000fe2000f8e00ff */
[----:B------:R-:W-:Y:S01]  /*31f0*/  USHF.L.U32 UR9, UR10, 0x4, URZ ;  /* 0x000000040a097899 */ /* 0x000fe2000800063f */
[----:B------:R-:W-:Y:S01]  /*3200*/  LDS.U8 R21, [R10+0x400] ;  /* 0x000400000a157984 */ /* 0x000fe20000000000 */
[----:B------:R-:W-:Y:S01]  /*3210*/  IADD3 R176, R9, UR42, R20 ;  /* 0x0000002a09b07c10 */ /* 0x000fe2000fffe014 */
[----:B------:R-:W-:-:S02]  /*3220*/  ULOP3.LUT UR10, UR10, 0x1, URZ, 0xc0, !UPT ;  /* 0x000000010a0a7892 */ /* 0x000fc4000f8ec03f */
[----:B------:R-:W-:Y:S02]  /*3230*/  ULOP3.LUT UR9, UR9, 0x70, URZ, 0xc0, !UPT ;  /* 0x0000007009097892 */ /* 0x000fe4000f8ec03f */
[C---:B------:R-:W-:Y:S01]  /*3240*/  VIADD R9, R176.reuse, 0x10800 ;  /* 0x00010800b0097836 */ /* 0x040fe20000000000 */
[----:B------:R-:W-:Y:S01]  /*3250*/  VOTEU.ANY UP3, P2 ;  /* 0x00000000003f7886 */ /* 0x000fe20001060100 */
[----:B------:R-:W-:Y:S01]  /*3260*/  VIADD R155, R176, 0x10920 ;  /* 0x00010920b09b7836 */ /* 0x000fe20000000000 */
[----:B------:R-:W-:Y:S01]  /*3270*/  UISETP.NE.U32.AND UP1, UPT, UR10, 0x1, UPT ;  /* 0x000000010a00788c */ /* 0x000fe2000bf25070 */
[----:B------:R-:W-:Y:S01]  /*3280*/  @P1 VIADD R155, R9, 0xe0 ;  /* 0x000000e0099b1836 */ /* 0x000fe20000000000 */
[----:B------:R-:W-:Y:S01]  /*3290*/  R2P PR, R11, 0x6 ;  /* 0x000000060b007804 */ /* 0x000fe20000000000 */
[----:B------:R-:W-:Y:S01]  /*32a0*/  ULEA UR9, UR13, UR9, 0xb ;  /* 0x000000090d097291 */ /* 0x000fe2000f8e583f */
[----:B------:R-:W-:Y:S01]  /*32b0*/  IMAD.U32 R11, RZ, RZ, UR12 ;  /* 0x0000000cff0b7e24 */ /* 0x000fe2000f8e00ff */
[----:B------:R-:W-:Y:S01]  /*32c0*/  USEL UR10, UR8, 0x70, UP1 ;  /* 0x00000070080a7887 */ /* 0x000fe20008800000 */
[----:B------:R-:W-:Y:S01]  /*32d0*/  LDS.U8 R154, [R176+0x10800] ;  /* 0x01080000b09a7984 */ /* 0x000fe20000000000 */
[----:B------:R-:W-:-:S02]  /*32e0*/  SEL R20, R175, 0xe0, !P1 ;  /* 0x000000e0af147807 */ /* 0x000fc40004800000 */
[----:B------:R-:W-:Y:S01]  /*32f0*/  R2UR UR13, R0 ;  /* 0x00000000000d72ca */ /* 0x000fe200000e0000 */
[----:B------:R-:W-:Y:S02]  /*3300*/  LDS.U8 R164, [R155] ;  /* 0x000000009ba47984 */ /* 0x000fe40000000000 */
[----:B------:R-:W-:Y:S02]  /*3310*/  IMAD R9, R163, R20, RZ ;  /* 0x00000014a3097224 */ /* 0x000fe400078e02ff */
[----:B------:R-:W-:Y:S02]  /*3320*/  LDS.U8 R168, [R176+0x10c00] ;  /* 0x010c0000b0a87984 */ /* 0x000fe40000000000 */
[----:B------:R-:W-:Y:S01]  /*3330*/  IMAD R20, R162, UR10, R9 ;  /* 0x0000000aa2147c24 */ /* 0x000fe2000f8e0209 */
[----:B------:R-:W-:Y:S01]  /*3340*/  LEA R9, R0, UR9, 0xf ;  /* 0x0000000900097c11 */ /* 0x000fe2000f8e78ff */
[----:B------:R-:W-:Y:S01]  /*3350*/  UMOV UR9, 0x240 ;  /* 0x0000024000097882 */ /* 0x000fe20000000000 */
[----:B------:R-:W-:Y:S01]  /*3360*/  LDS.U8 R169, [R155+0x400] ;  /* 0x000400009ba97984 */ /* 0x000fe20000000000 */
[----:B------:R-:W-:Y:S01]  /*3370*/  USEL UR10, UR9, 0x1c0, !UP2 ;  /* 0x000001c0090a7887 */ /* 0x000fe2000d000000 */
[----:B------:R-:W-:Y:S01]  /*3380*/  IADD3 R173, R9, UR42, R20 ;  /* 0x0000002a09ad7c10 */ /* 0x000fe2000fffe014 */
[----:B------:R-:W-:Y:S01]  /*3390*/  USEL UR9, UR9, 0x1c0, !UP3 ;  /* 0x000001c009097887 */ /* 0x000fe2000d800000 */
[----:B------:R-:W0:Y:S03]  /*33a0*/  LDS.U8 R9, [R174+0x10800] ;  /* 0x01080000ae097984 */ /* 0x000e260000000000 */
[C---:B------:R-:W-:Y:S01]  /*33b0*/  VIADD R172, R173.reuse, 0x240 ;  /* 0x00000240adac7836 */ /* 0x040fe20000000000 */
[----:B------:R-:W-:Y:S01]  /*33c0*/  LDS.U8 R20, [R174+0x10c00] ;  /* 0x010c0000ae147984 */ /* 0x000fe20000000000 */
[----:B------:R-:W-:Y:S01]  /*33d0*/  @P2 VIADD R172, R173, 0x1c0 ;  /* 0x000001c0adac2836 */ /* 0x000fe20000000000 */
[----:B------:R-:W-:-:S02]  /*33e0*/  R2P PR, R11, 0x6 ;  /* 0x000000060b007804 */ /* 0x000fc40000000000 */
[----:B------:R-:W1:Y:S04]  /*33f0*/  LDS.U8 R11, [R10] ;  /* 0x000000000a0b7984 */ /* 0x000e680000000000 */
[----:B------:R-:W2:Y:S04]  /*3400*/  LDS.U8 R15, [R174+UR10+0x10800] ;  /* 0x0108000aae0f7984 */ /* 0x000ea80008000000 */
[----:B------:R-:W3:Y:S04]  /*3410*/  LDS.U8 R19, [R10+UR10] ;  /* 0x0000000a0a137984 */ /* 0x000ee80008000000 */
[----:B------:R-:W4:Y:S04]  /*3420*/  LDS.U8 R152, [R174+UR10+0x10c00] ;  /* 0x010c000aae987984 */ /* 0x000f280008000000 */
[----:B------:R0:W4:Y:S01]  /*3430*/  LDS.U8 R153, [R10+UR10+0x400] ;  /* 0x0004000a0a997984 */ /* 0x0001220008000000 */
[----:B------:R-:W-:-:S02]  /*3440*/  USHF.L.U32 UR10, UR12, 0x4, URZ ;  /* 0x000000040c0a7899 */ /* 0x000fc4000800063f */
[----:B------:R-:W-:Y:S01]  /*3450*/  ULOP3.LUT UR12, UR12, 0x1, URZ, 0xc0, !UPT ;  /* 0x000000010c0c7892 */ /* 0x000fe2000f8ec03f */
[----:B------:R-:W4:Y:S01]  /*3460*/  LDS.U8 R165, [R176+UR9+0x10800] ;  /* 0x01080009b0a57984 */ /* 0x000f220008000000 */
[----:B------:R-:W-:Y:S02]  /*3470*/  ULOP3.LUT UR10, UR10, 0x70, URZ, 0xc0, !UPT ;  /* 0x000000700a0a7892 */ /* 0x000fe4000f8ec03f */
[----:B------:R-:W-:Y:S01]  /*3480*/  UISETP.NE.U32.AND UP1, UPT, UR12, 0x1, UPT ;  /* 0x000000010c00788c */ /* 0x000fe2000bf25070 */
[----:B------:R-:W4:Y:S01]  /*3490*/  LDS.U8 R166, [R155+UR9] ;  /* 0x000000099ba67984 */ /* 0x000f220008000000 */
[----:B0-----:R-:W-:Y:S01]  /*34a0*/  SEL R10, R175, 0xe0, !P1 ;  /* 0x000000e0af0a7807 */ /* 0x001fe20004800000 */
[----:B------:R-:W-:Y:S02]  /*34b0*/  ULEA UR10, UR11, UR10, 0xb ;  /* 0x0000000a0b0a7291 */ /* 0x000fe4000f8e583f */
[----:B------:R-:W0:Y:S01]  /*34c0*/  LDS.U8 R170, [R176+UR9+0x10c00] ;  /* 0x010c0009b0aa7984 */ /* 0x000e220008000000 */
[----:B------:R-:W-:Y:S01]  /*34d0*/  USEL UR8, UR8, 0x70, UP1 ;  /* 0x0000007008087887 */ /* 0x000fe20008800000 */
[----:B------:R-:W-:Y:S01]  /*34e0*/  IMAD R175, R163, R10, RZ ;  /* 0x0000000aa3af7224 */ /* 0x000fe200078e02ff */
[----:B------:R-:W-:Y:S01]  /*34f0*/  ULEA UR10, UR13, UR10, 0xf ;  /* 0x0000000a0d0a7291 */ /* 0x000fe2000f8e783f */
[----:B------:R-:W0:Y:S01]  /*3500*/  LDS.U8 R171, [R155+UR9+0x400] ;  /* 0x000400099bab7984 */ /* 0x000e220008000000 */
[----:B------:R-:W-:-:S03]  /*3510*/  NOP ;  /* 0x0000000000007918 */ /* 0x000fc60000000000 */
[----:B------:R0:W-:Y:S01]  /*3520*/  STS.U8 [R173+0x10800], R9 ;  /* 0x01080009ad007388 */ /* 0x0001e20000000000 */
[----:B------:R-:W-:Y:S01]  /*3530*/  IMAD R175, R162, UR8, R175 ;  /* 0x00000008a2af7c24 */ /* 0x000fe2000f8e02af */
[----:B------:R-:W-:Y:S02]  /*3540*/  UISETP.NE.AND UP1, UPT, UR5, 0x4, UPT ;  /* 0x000000040500788c */ /* 0x000fe4000bf25270 */
[----:B-1----:R1:W-:Y:S02]  /*3550*/  STS.U8 [R172+0x10800], R11 ;  /* 0x0108000bac007388 */ /* 0x0023e40000000000 */
[----:B------:R-:W-:Y:S02]  /*3560*/  IADD3 R175, R14, UR10, R175 ;  /* 0x0000000a0eaf7c10 */ /* 0x000fe4000fffe0af */
[----:B--2---:R1:W-:Y:S01]  /*3570*/  STS.U8 [R173+0x10c00], R15 ;  /* 0x010c000fad007388 */ /* 0x0043e20000000000 */
[----:B------:R-:W-:Y:S02]  /*3580*/  PLOP3.LUT P0, PT, PT, PT, UP1, 0x80, 0x0 ;  /* 0x000000000000781c */ /* 0x000fe40003f0f018 */
[C---:B------:R-:W-:Y:S01]  /*3590*/  VIADD R10, R175.reuse, 0x240 ;  /* 0x00000240af0a7836 */ /* 0x040fe20000000000 */
[----:B---3--:R1:W-:Y:S01]  /*35a0*/  STS.U8 [R172+0x10c00], R19 ;  /* 0x010c0013ac007388 */ /* 0x0083e20000000000 */
[----:B------:R-:W-:-:S03]  /*35b0*/  @P2 VIADD R10, R175, 0x1c0 ;  /* 0x000001c0af0a2836 */ /* 0x000fc60000000000 */
[----:B------:R1:W-:Y:S04]  /*35c0*/  STS.U8 [R173+0x10801], R20 ;  /* 0x01080114ad007388 */ /* 0x0003e80000000000 */
[----:B------:R1:W-:Y:S04]  /*35d0*/  STS.U8 [R172+0x10801], R21 ;  /* 0x01080115ac007388 */ /* 0x0003e80000000000 */
[----:B----4-:R1:W-:Y:S04]  /*35e0*/  STS.U8 [R173+0x10c01], R152 ;  /* 0x010c0198ad007388 */ /* 0x0103e80000000000 */
[----:B------:R1:W-:Y:S04]  /*35f0*/  STS.U8 [R172+0x10c01], R153 ;  /* 0x010c0199ac007388 */ /* 0x0003e80000000000 */
[----:B------:R1:W-:Y:S04]  /*3600*/  STS.U8 [R173+0x10804], R154 ;  /* 0x0108049aad007388 */ /* 0x0003e80000000000 */
[----:B------:R1:W-:Y:S04]  /*3610*/  STS.U8 [R172+0x10804], R164 ;  /* 0x010804a4ac007388 */ /* 0x0003e80000000000 */
[----:B------:R1:W-:Y:S04]  /*3620*/  STS.U8 [R173+0x10c04], R165 ;  /* 0x010c04a5ad007388 */ /* 0x0003e80000000000 */
[----:B------:R1:W-:Y:S04]  /*3630*/  STS.U8 [R172+0x10c04], R166 ;  /* 0x010c04a6ac007388 */ /* 0x0003e80000000000 */
[----:B------:R1:W-:Y:S04]  /*3640*/  STS.U8 [R173+0x10805], R168 ;  /* 0x010805a8ad007388 */ /* 0x0003e80000000000 */
[----:B------:R1:W-:Y:S04]  /*3650*/  STS.U8 [R172+0x10805], R169 ;  /* 0x010805a9ac007388 */ /* 0x0003e80000000000 */
[----:B0-----:R1:W-:Y:S04]  /*3660*/  STS.U8 [R173+0x10c05], R170 ;  /* 0x010c05aaad007388 */ /* 0x0013e80000000000 */
        /* <DEDUP_REMOVED lines=10> */
[----:B------:R-:W-:-:S13]  /*3710*/  PLOP3.LUT P0, PT, PT, PT, UP0, 0x80, 0x0 ;  /* 0x000000000000781c */ /* 0x000fda0003f0f008 */
[----:B------:R-:W-:Y:S05]  /*3720*/  @!P0 BRA `(.L_x_32) ;  /* 0xfffffff400a88947 */ /* 0x000fea000383ffff */
[----:B------:R-:W0:Y:S01]  /*3730*/  LDC R9, c[0x0][0x28c] ;  /* 0x0000a300ff097b82 */ /* 0x000e220000000800 */
[----:B------:R-:W-:Y:S01]  /*3740*/  UMOV UR4, UR39 ;  /* 0x0000002700047c82 */ /* 0x000fe20008000000 */
[----:B0-----:R-:W-:-:S13]  /*3750*/  ISETP.GE.AND P0, PT, R9, 0x101, PT ;  /* 0x000001010900780c */ /* 0x001fda0003f06270 */
[----:B------:R-:W-:Y:S05]  /*3760*/  @!P0 BRA `(.L_x_33) ;  /* 0x0000001400588947 */ /* 0x000fea0003800000 */
[----:B------:R-:W-:Y:S01]  /*3770*/  R2UR UR7, R0 ;  /* 0x00000000000772ca */ /* 0x000fe200000e0000 */
[----:B------:R-:W-:Y:S01]  /*3780*/  UIADD3 UR5, UR41, -0x1, URZ ;  /* 0xffffffff29057890 */ /* 0x000fe2000fffe03f */
[----:B------:R-:W-:-:S13]  /*3790*/  UMOV UR4, UR39 ;  /* 0x0000002700047c82 */ /* 0x000fda0008000000 */
.L_x_45:
[----:B------:R-:W-:-:S04]  /*37a0*/  UIADD3 UR8, UR7, 0x1, URZ ;  /* 0x0000000107087890 */ /* 0x000fc8000fffe03f */
[----:B------:R-:W-:-:S04]  /*37b0*/  UISETP.NE.AND UP0, UPT, UR8, 0x4, UPT ;  /* 0x000000040800788c */ /* 0x000fc8000bf05270 */
[----:B------:R-:W-:Y:S02]  /*37c0*/  USEL UR9, URZ, 0x1, UP0 ;  /* 0x000000013f097887 */ /* 0x000fe40008000000 */
[----:B------:R-:W-:-:S04]  /*37d0*/  USEL UR8, UR8, URZ, UP0 ;  /* 0x0000003f08087287 */ /* 0x000fc80008000000 */
[----:B------:R-:W-:Y:S02]  /*37e0*/  LOP3.LUT R167, R167, UR9, RZ, 0x3c, !PT ;  /* 0x00000009a7a77c12 */ /* 0x000fe4000f8e3cff */
[----:B------:R-:W-:Y:S01]  /*37f0*/  IMAD.U32 R0, RZ, RZ, UR8 ;  /* 0x00000008ff007e24 */ /* 0x000fe2000f8e00ff */
[----:B0-----:R-:W-:Y:S06]  /*3800*/  @!P3 BRA `(.L_x_34) ;  /* 0x000000000004b947 */ /* 0x001fec0003800000 */
[----:B------:R-:W-:Y:S01]  /*3810*/  BPT.TRAP 0x1 ;  /* 0x000000040000795c */ /* 0x000fe20000300000 */
.L_x_34:
[----:B------:R-:W-:Y:S01]  /*3820*/  USHF.L.U32 UR8, UR7, 0xe, URZ ;  /* 0x0000000e07087899 */ /* 0x000fe2000800063f */
[----:B------:R-:W-:Y:S01]  /*3830*/  LEA R9, R0, UR42, 0x3 ;  /* 0x0000002a00097c11 */ /* 0x000fe2000f8e18ff */
[----:B------:R-:W-:Y:S01]  /*3840*/  ULEA UR10, UR7, UR6, 0xb ;  /* 0x00000006070a7291 */ /* 0x000fe2000f8e583f */
[----:B-1----:R-:W-:Y:S01]  /*3850*/  SHF.L.U32 R10, R167, 0x1f, RZ ;  /* 0x0000001fa70a7819 */ /* 0x002fe200000006ff */
[----:B------:R-:W-:Y:S01]  /*3860*/  UMOV UR11, 0x40000040 ;  /* 0x40000040000b7882 */ /* 0x000fe20000000000 */
[----:B------:R-:W-:Y:S01]  /*3870*/  UMOV UR15, 0x40000040 ;  /* 0x40000040000f7882 */ /* 0x000fe20000000000 */
[----:B------:R-:W-:Y:S01]  /*3880*/  LOP3.LUT R11, R5, UR8, RZ, 0xfc, !PT ;  /* 0x00000008050b7c12 */ /* 0x000fe2000f8efcff */
[----:B------:R0:W1:Y:S01]  /*3890*/  SYNCS.PHASECHK.TRANS64.TRYWAIT P0, [R9+URZ], R10 ;  /* 0x0000000a090075a7 */ /* 0x000062000800017f */
[----:B------:R-:W-:-:S03]  /*38a0*/  UIADD3 UR8, UR10, 0x2, URZ ;  /* 0x000000020a087890 */ /* 0x000fc6000fffe03f */
[----:B------:R-:W-:Y:S01]  /*38b0*/  VIADD R14, R11, UR42 ;  /* 0x0000002a0b0e7c36 */ /* 0x000fe20008000000 */
[----:B------:R-:W-:Y:S03]  /*38c0*/  LDS.U8 R12, [R11+UR42+0x1800] ;  /* 0x0018002a0b0c7984 */ /* 0x000fe60008000000 */
[--C-:B------:R-:W-:Y:S01]  /*38d0*/  IMAD.IADD R181, R3, 0x1, R14.reuse ;  /* 0x0000000103b57824 */ /* 0x100fe200078e020e */
[----:B------:R-:W-:Y:S01]  /*38e0*/  LDS.U8 R20, [R11+UR42+0x2000] ;  /* 0x0020002a0b147984 */ /* 0x000fe20008000000 */
[C---:B------:R-:W-:Y:S01]  /*38f0*/  IMAD.IADD R164, R4.reuse, 0x1, R14 ;  /* 0x0000000104a47824 */ /* 0x040fe200078e020e */
[----:B------:R-:W-:Y:S01]  /*3900*/  UMOV UR14, UR8 ;  /* 0x00000008000e7c82 */ /* 0x000fe20008000000 */
[----:B------:R-:W-:Y:S01]  /*3910*/  IMAD.IADD R166, R4, 0x1, R181 ;  /* 0x0000000104a67824 */ /* 0x000fe200078e02b5 */
[----:B------:R-:W-:Y:S04]  /*3920*/  LDS.U8 R14, [R11+UR42+0x1808] ;  /* 0x0018082a0b0e7984 */ /* 0x000fe80008000000 */
[----:B------:R-:W-:Y:S04]  /*3930*/  LDS.U8 R152, [R11+UR42+0x2008] ;  /* 0x0020082a0b987984 */ /* 0x000fe80008000000 */
[----:B------:R-:W2:Y:S04]  /*3940*/  LDS.U8 R15, [R164+0x1800] ;  /* 0x00180000a40f7984 */ /* 0x000ea80000000000 */
[----:B------:R-:W3:Y:S04]  /*3950*/  LDS.U8 R19, [R181+0x1800] ;  /* 0x00180000b5137984 */ /* 0x000ee80000000000 */
[----:B------:R-:W4:Y:S04]  /*3960*/  LDS.U8 R153, [R164+0x1808] ;  /* 0x00180800a4997984 */ /* 0x000f280000000000 */
[----:B------:R-:W0:Y:S04]  /*3970*/  LDS.U8 R155, [R181+0x1808] ;  /* 0x00180800b59b7984 */ /* 0x000e280000000000 */
[----:B------:R-:W1:Y:S04]  /*3980*/  LDS.U8 R169, [R164+0x2000] ;  /* 0x00200000a4a97984 */ /* 0x000e680000000000 */
[----:B------:R-:W1:Y:S04]  /*3990*/  LDS.U8 R171, [R181+0x2000] ;  /* 0x00200000b5ab7984 */ /* 0x000e680000000000 */
[----:B------:R-:W1:Y:S04]  /*39a0*/  LDS.U8 R175, [R164+0x2008] ;  /* 0x00200800a4af7984 */ /* 0x000e680000000000 */
[----:B------:R-:W1:Y:S04]  /*39b0*/  LDS.U8 R177, [R181+0x2008] ;  /* 0x00200800b5b17984 */ /* 0x000e680000000000 */
[----:B------:R-:W1:Y:S04]  /*39c0*/  LDS.U8 R21, [R166+0x1800] ;  /* 0x00180000a6157984 */ /* 0x000e680000000000 */
        /* <DEDUP_REMOVED lines=11> */
[----:B----4-:R-:W-:-:S04]  /*3a80*/  PRMT R14, R153, 0x7604, R14 ;  /* 0x00007604990e7816 */ /* 0x010fc8000000000e */
[----:B0-----:R-:W-:Y:S02]  /*3a90*/  PRMT R14, R155, 0x7054, R14 ;  /* 0x000070549b0e7816 */ /* 0x001fe4000000000e */
[----:B-1----:R-:W-:-:S04]  /*3aa0*/  PRMT R20, R169, 0x7604, R20 ;  /* 0x00007604a9147816 */ /* 0x002fc80000000014 */
[----:B------:R-:W-:Y:S02]  /*3ab0*/  PRMT R20, R171, 0x7054, R20 ;  /* 0x00007054ab147816 */ /* 0x000fe40000000014 */
[----:B------:R-:W-:-:S04]  /*3ac0*/  PRMT R152, R175, 0x7604, R152 ;  /* 0x00007604af987816 */ /* 0x000fc80000000098 */
[----:B------:R-:W-:Y:S01]  /*3ad0*/  PRMT R152, R177, 0x7054, R152 ;  /* 0x00007054b1987816 */ /* 0x000fe20000000098 */
[----:B---3--:R-:W-:Y:S06]  /*3ae0*/  BAR.SYNC.DEFER_BLOCKING 0x2, 0x100 ;  /* 0x0084000000007b1d */ /* 0x008fec0000010000 */
[----:B------:R-:W-:-:S06]  /*3af0*/  WARPGROUP.ARRIVE ;  /* 0x00000000000079c5 */ /* 0x000fcc0000000000 */
[----:B------:R-:W-:Y:S03]  /*3b00*/  QGMMA.64x256x32.F32.E4M3.E4M3 R24, R156, gdesc[UR8], R24, gsb0 ;  /* 0x03e000089c187df3 */ /* 0x000fe60008000818 */
[----:B------:R-:W-:Y:S02]  /*3b10*/  WARPGROUP.DEPBAR.LE gsb0, 0x0 ;  /* 0x00008000000079c5 */ /* 0x000fe40000010000 */
[----:B------:R-:W-:Y:S02]  /*3b20*/  PRMT R156, R21, 0x654, R12 ;  /* 0x00000654159c7816 */ /* 0x000fe4000000000c */
[----:B------:R-:W-:Y:S02]  /*3b30*/  PRMT R157, R165, 0x654, R14 ;  /* 0x00000654a59d7816 */ /* 0x000fe4000000000e */
[----:B------:R-:W-:Y:S02]  /*3b40*/  PRMT R158, R173, 0x654, R20 ;  /* 0x00000654ad9e7816 */ /* 0x000fe40000000014 */
[----:B--2---:R-:W-:-:S04]  /*3b50*/  PRMT R159, R179, 0x654, R152 ;  /* 0x00000654b39f7816 */ /* 0x004fc80000000098 */
[----:B------:R-:W-:-:S13]  /*3b60*/  WARPGROUP.ARRIVE ;  /* 0x00000000000079c5 */ /* 0x000fda0000000000 */
[----:B------:R-:W-:Y:S03]  /*3b70*/  QGMMA.64x256x32.F32.E4M3.E4M3 R24, R156, gdesc[UR12], R24, gsb0 ;  /* 0x03e0000c9c187df3 */ /* 0x000fe60008000818 */
        /* <DEDUP_REMOVED lines=28> */
[----:B------:R-:W-:Y:S01]  /*3d40*/  PRMT R155, R156, 0x654, R173 ;  /* 0x000006549c9b7816 */ /* 0x000fe200000000ad */
[----:B------:R-:W-:Y:S06]  /*3d50*/  @!P3 BRA `(.L_x_35) ;  /* 0x000000000004b947 */ /* 0x000fec0003800000 */
[----:B------:R-:W-:Y:S01]  /*3d60*/  BPT.TRAP 0x1 ;  /* 0x000000040000795c */ /* 0x000fe20000300000 */
.L_x_35:
[----:B------:R-:W-:Y:S02]  /*3d70*/  UISETP.GT.U32.AND UP0, UPT, UR40, 0x1, UPT ;  /* 0x000000012800788c */ /* 0x000fe4000bf04070 */
[----:B------:R-:W-:-:S04]  /*3d80*/  ULEA UR7, UR4, UR42, 0x3 ;  /* 0x0000002a04077291 */ /* 0x000fc8000f8e183f */
[----:B------:R-:W-:Y:S01]  /*3d90*/  UIADD3 UR7, UR7, 0x20, URZ ;  /* 0x0000002007077890 */ /* 0x000fe2000fffe03f */
[----:B------:R-:W-:-:S03]  /*3da0*/  PLOP3.LUT P1, PT, PT, PT, UP0, 0x80, 0x0 ;  /* 0x000000000000781c */ /* 0x000fc60003f2f008 */
[----:B------:R-:W-:-:S09]  /*3db0*/  UPRMT UR7, URZ, 0x654, UR7 ;  /* 0x000006543f077896 */ /* 0x000fd20008000007 */
[----:B------:R-:W-:Y:S01]  /*3dc0*/  SYNCS.ARRIVE.TRANS64.RED.A1T0 RZ, [UR7], RZ ;  /* 0x000000ffffff79a7 */ /* 0x000fe20008100407 */
[----:B------:R-:W-:Y:S05]  /*3dd0*/  @P1 BRA `(.L_x_36) ;  /* 0x0000000000041947 */ /* 0x000fea0003800000 */
[----:B------:R-:W-:Y:S01]  /*3de0*/  BPT.TRAP 0x1 ;  /* 0x000000040000795c */ /* 0x000fe20000300000 */
.L_x_36:
[----:B------:R-:W-:Y:S01]  /*3df0*/  UIADD3 UR8, UR10, 0x4, URZ ;  /* 0x000000040a087890 */ /* 0x000fe2000fffe03f */
[----:B------:R-:W-:Y:S01]  /*3e00*/  WARPGROUP.ARRIVE ;  /* 0x00000000000079c5 */ /* 0x000fe20000000000 */
[----:B------:R-:W-:Y:S01]  /*3e10*/  UMOV UR15, 0x40000040 ;  /* 0x40000040000f7882 */ /* 0x000fe20000000000 */
[----:B------:R-:W-:-:S04]  /*3e20*/  UIADD3 UR4, UR4, 0x1, URZ ;  /* 0x0000000104047890 */ /* 0x000fc8000fffe03f */
[----:B------:R-:W-:Y:S01]  /*3e30*/  UMOV UR14, UR8 ;  /* 0x00000008000e7c82 */ /* 0x000fe20008000000 */
[----:B------:R-:W-:Y:S01]  /*3e40*/  UISETP.NE.AND UP0, UPT, UR4, 0x4, UPT ;  /* 0x000000040400788c */ /* 0x000fe2000bf05270 */
[----:B------:R-:W-:Y:S03]  /*3e50*/  QGMMA.64x256x32.F32.E4M3.E4M3 R24, R152, gdesc[UR12], R24, gsb0 ;  /* 0x03e0000c98187df3 */ /* 0x000fe60008000818 */
[----:B------:R-:W-:Y:S01]  /*3e60*/  USEL UR4, UR4, URZ, UP0 ;  /* 0x0000003f04047287 */ /* 0x000fe20008000000 */
        /* <DEDUP_REMOVED lines=31> */
.L_x_37:
[----:B------:R-:W-:Y:S01]  /*4060*/  IMAD.SHL.U32 R12, R0, 0x4000, RZ ;  /* 0x00004000000c7824 */ /* 0x000fe200078e00ff */
[----:B------:R-:W-:Y:S04]  /*4070*/  BSSY B0, `(.L_x_38) ;  /* 0x0000006000007945 */ /* 0x000fe80003800000 */
[----:B------:R-:W-:-:S05]  /*4080*/  LOP3.LUT R21, R12, R5, RZ, 0xfc, !PT ;  /* 0x000000050c157212 */ /* 0x000fca00078efcff */
[----:B------:R-:W-:Y:S01]  /*4090*/  VIADD R11, R21, UR42 ;  /* 0x0000002a150b7c36 */ /* 0x000fe20008000000 */
[----:B------:R-:W-:Y:S06]  /*40a0*/  @P0 BRA `(.L_x_39) ;  /* 0x0000000000080947 */ /* 0x000fec0003800000 */
[----:B------:R-:W0:Y:S02]  /*40b0*/  SYNCS.PHASECHK.TRANS64.TRYWAIT P0, [R9+URZ], R10 ;  /* 0x0000000a090075a7 */ /* 0x000e24000800017f */
[----:B0-----:R-:W-:Y:S05]  /*40c0*/  @!P0 BRA `(.L_x_40) ;  /* 0x000000c400148947 */ /* 0x001fea0003800000 */
.L_x_39:
[----:B------:R-:W-:Y:S05]  /*40d0*/  BSYNC B0 ;  /* 0x0000000000007941 */ /* 0x000fea0003800000 */
.L_x_38:
[--C-:B------:R-:W-:Y:S01]  /*40e0*/  IMAD.IADD R157, R4, 0x1, R11.reuse ;  /* 0x00000001049d7824 */ /* 0x100fe200078e020b */
[----:B0-----:R-:W-:Y:S01]  /*40f0*/  LDS.U8 R9, [R21+UR42+0x800] ;  /* 0x0008002a15097984 */ /* 0x001fe20008000000 */
[----:B------:R-:W-:-:S03]  /*4100*/  IMAD.IADD R159, R3, 0x1, R11 ;  /* 0x00000001039f7824 */ /* 0x000fc600078e020b */
[----:B------:R-:W0:Y:S01]  /*4110*/  LDS.U8 R10, [R157+0x800] ;  /* 0x000800009d0a7984 */ /* 0x000e220000000000 */
[----:B------:R-:W-:-:S03]  /*4120*/  IMAD.IADD R165, R4, 0x1, R159 ;  /* 0x0000000104a57824 */ /* 0x000fc600078e029f */
[----:B------:R-:W-:Y:S04]  /*4130*/  LDS.U8 R11, [R21+UR42+0x808] ;  /* 0x0008082a150b7984 */ /* 0x000fe80008000000 */
[----:B------:R-:W-:Y:S04]  /*4140*/  LDS.U8 R15, [R21+UR42+0x1000] ;  /* 0x0010002a150f7984 */ /* 0x000fe80008000000 */
[----:B------:R-:W-:Y:S04]  /*4150*/  LDS.U8 R19, [R21+UR42+0x1008] ;  /* 0x0010082a15137984 */ /* 0x000fe80008000000 */
[----:B------:R-:W1:Y:S04]  /*4160*/  LDS.U8 R20, [R157+0x808] ;  /* 0x000808009d147984 */ /* 0x000e680000000000 */
        /* <DEDUP_REMOVED lines=8> */
[----:B------:R-:W0:Y:S04]  /*41f0*/  LDS.U8 R164, [R165+0x808] ;  /* 0x00080800a5a47984 */ /* 0x000e280000000000 */
[----:B------:R-:W0:Y:S04]  /*4200*/  LDS.U8 R170, [R165+0x1000] ;  /* 0x00100000a5aa7984 */ /* 0x000e280000000000 */
[----:B------:R-:W0:Y:S01]  /*4210*/  LDS.U8 R176, [R165+0x1008] ;  /* 0x00100800a5b07984 */ /* 0x000e220000000000 */
[----:B-1----:R-:W-:-:S02]  /*4220*/  PRMT R11, R20, 0x7604, R11 ;  /* 0x00007604140b7816 */ /* 0x002fc4000000000b */
[----:B--2---:R-:W-:Y:S02]  /*4230*/  PRMT R15, R166, 0x7604, R15 ;  /* 0x00007604a60f7816 */ /* 0x004fe4000000000f */
[----:B---3--:R-:W-:Y:S02]  /*4240*/  PRMT R19, R172, 0x7604, R19 ;  /* 0x00007604ac137816 */ /* 0x008fe40000000013 */
[----:B----4-:R-:W-:Y:S02]  /*4250*/  PRMT R9, R14, 0x7054, R9 ;  /* 0x000070540e097816 */ /* 0x010fe40000000009 */
[----:B------:R-:W-:Y:S02]  /*4260*/  PRMT R11, R158, 0x7054, R11 ;  /* 0x000070549e0b7816 */ /* 0x000fe4000000000b */
[----:B------:R-:W-:Y:S02]  /*4270*/  PRMT R15, R168, 0x7054, R15 ;  /* 0x00007054a80f7816 */ /* 0x000fe4000000000f */
[----:B------:R-:W-:-:S02]  /*4280*/  PRMT R19, R174, 0x7054, R19 ;  /* 0x00007054ae137816 */ /* 0x000fc40000000013 */
[----:B0-----:R-:W-:Y:S01]  /*4290*/  PRMT R156, R156, 0x654, R9 ;  /* 0x000006549c9c7816 */ /* 0x001fe20000000009 */
[----:B------:R-:W-:Y:S01]  /*42a0*/  IMAD.MOV.U32 R9, RZ, RZ, RZ ;  /* 0x000000ffff097224 */ /* 0x000fe200078e00ff */
[----:B------:R-:W-:Y:S02]  /*42b0*/  PRMT R157, R164, 0x654, R11 ;  /* 0x00000654a49d7816 */ /* 0x000fe4000000000b */
[----:B------:R-:W-:Y:S02]  /*42c0*/  PRMT R158, R170, 0x654, R15 ;  /* 0x00000654aa9e7816 */ /* 0x000fe4000000000f */
[----:B------:R-:W-:-:S07]  /*42d0*/  PRMT R159, R176, 0x654, R19 ;  /* 0x00000654b09f7816 */ /* 0x000fce0000000013 */
.L_x_44:
[----:B------:R-:W-:Y:S01]  /*42e0*/  IMAD.MOV.U32 R10, RZ, RZ, R9 ;  /* 0x000000ffff0a7224 */ /* 0x000fe200078e0009 */
[----:B------:R-:W-:Y:S01]  /*42f0*/  BSSY B0, `(.L_x_41) ;  /* 0x0000090000007945 */ /* 0x000fe20003800000 */
[----:B------:R-:W-:Y:S02]  /*4300*/  VIADD R9, R9, 0x1 ;  /* 0x0000000109097836 */ /* 0x000fe40000000000 */
[----:B------:R-:W-:Y:S02]  /*4310*/  IMAD.MOV.U32 R19, RZ, RZ, RZ ;  /* 0x000000ffff137224 */ /* 0x000fe400078e00ff */
[----:B------:R-:W-:Y:S01]  /*4320*/  IMAD.MOV.U32 R11, RZ, RZ, R8 ;  /* 0x000000ffff0b7224 */ /* 0x000fe200078e0008 */
[----:B------:R-:W-:Y:S01]  /*4330*/  ISETP.GE.U32.AND P0, PT, R9, 0x2, PT ;  /* 0x000000020900780c */ /* 0x000fe20003f06070 */
[----:B0-----:R-:W-:-:S12]  /*4340*/  IMAD.MOV.U32 R14, RZ, RZ, R7 ;  /* 0x000000ffff0e7224 */ /* 0x001fd800078e0007 */
.L_x_43:
[----:B------:R-:W-:Y:S01]  /*4350*/  IMAD R166, R19, 0x2, R6 ;  /* 0x0000000213a67824 */ /* 0x000fe200078e0206 */
[----:B0-----:R-:W-:Y:S01]  /*4360*/  LOP3.LUT R20, R14, 0x7, RZ, 0xc0, !PT ;  /* 0x000000070e147812 */ /* 0x001fe200078ec0ff */
[----:B------:R-:W-:Y:S01]  /*4370*/  IMAD.MOV.U32 R177, RZ, RZ, 0x240 ;  /* 0x00000240ffb17424 */ /* 0x000fe200078e00ff */
[----:B------:R-:W-:Y:S01]  /*4380*/  UMOV UR7, 0xffffffff ;  /* 0xffffffff00077882 */ /* 0x000fe20000000000 */
[----:B------:R-:W-:Y:S02]  /*4390*/  SHF.R.S32.HI R14, RZ, 0x3, R14 ;  /* 0x00000003ff0e7819 */ /* 0x000fe4000001140e */
[C---:B------:R-:W-:Y:S01]  /*43a0*/  ISETP.GE.AND P1, PT, R166.reuse, 0x4, PT ;  /* 0x00000004a600780c */ /* 0x040fe20003f26270 */
[----:B------:R-:W-:-:S03]  /*43b0*/  VIADD R166, R166, 0xfffffffc ;  /* 0xfffffffca6a67836 */ /* 0x000fc60000000000 */
[----:B------:R-:W-:-:S05]  /*43c0*/  SEL R15, R20, R13, !P1 ;  /* 0x0000000d140f7207 */ /* 0x000fca0004800000 */
[----:B------:R-:W-:Y:S02]  /*43d0*/  IMAD R21, R10, 0x8, R15 ;  /* 0x000000080a157824 */ /* 0x000fe400078e020f */
[----:B------:R-:W-:Y:S02]  /*43e0*/  VIADD R165, R15, 0x1 ;  /* 0x000000010fa57836 */ /* 0x000fe40000000000 */
[----:B------:R-:W-:Y:S02]  /*43f0*/  @!P1 LOP3.LUT R166, R11, 0x7, RZ, 0xc0, !PT ;  /* 0x000000070ba69812 */ /* 0x000fe400078ec0ff */
[----:B------:R-:W-:Y:S02]  /*4400*/  SHF.R.S32.HI R20, RZ, 0x1f, R21 ;  /* 0x0000001fff147819 */ /* 0x000fe40000011415 */
[----:B------:R-:W-:Y:S01]  /*4410*/  ISETP.NE.AND P1, PT, R15, R166, PT ;  /* 0x000000a60f00720c */ /* 0x000fe20003f25270 */
[----:B------:R-:W-:Y:S01]  /*4420*/  VIADD R164, R166, 0x1 ;  /* 0x00000001a6a47836 */ /* 0x000fe20000000000 */
[----:B------:R-:W-:-:S02]  /*4430*/  LEA.HI R168, R20, R21, RZ, 0x3 ;  /* 0x0000001514a87211 */ /* 0x000fc400078f18ff */
[----:B------:R-:W-:Y:S02]  /*4440*/  SEL R165, R165, R166, !P1 ;  /* 0x000000a6a5a57207 */ /* 0x000fe40004800000 */
[C---:B------:R-:W-:Y:S01]  /*4450*/  LOP3.LUT R20, R168.reuse, 0xfffffff8, RZ, 0xc0, !PT ;  /* 0xfffffff8a8147812 */ /* 0x040fe200078ec0ff */
[----:B------:R-:W-:Y:S01]  /*4460*/  IMAD.SHL.U32 R168, R168, 0x800, RZ ;  /* 0x00000800a8a87824 */ /* 0x000fe200078e00ff */
[----:B------:R-:W-:Y:S02]  /*4470*/  SEL R164, R164, R15, !P1 ;  /* 0x0000000fa4a47207 */ /* 0x000fe40004800000 */
[----:B------:R-:W-:Y:S01]  /*4480*/  SHF.R.S32.HI R11, RZ, 0x3, R11 ;  /* 0x00000003ff0b7819 */ /* 0x000fe2000001140b */
[----:B------:R-:W-:Y:S01]  /*4490*/  IMAD.IADD R169, R21, 0x1, -R20 ;  /* 0x0000000115a97824 */ /* 0x000fe200078e0a14 */
[----:B------:R-:W-:Y:S01]  /*44a0*/  LOP3.LUT R171, R168, 0xffffc000, RZ, 0xc0, !PT ;  /* 0xffffc000a8ab7812 */ /* 0x000fe200078ec0ff */
[----:B------:R-:W-:Y:S02]  /*44b0*/  IMAD R20, R10, 0x8, R165 ;  /* 0x000000080a147824 */ /* 0x000fe400078e02a5 */
[C---:B------:R-:W-:Y:S01]  /*44c0*/  IMAD.SHL.U32 R15, R169.reuse, 0x10, RZ ;  /* 0x00000010a90f7824 */ /* 0x040fe200078e00ff */
[----:B------:R-:W-:Y:S01]  /*44d0*/  LOP3.LUT R170, R169, 0x1, RZ, 0xc0, !PT ;  /* 0x00000001a9aa7812 */ /* 0x000fe200078ec0ff */
[----:B------:R-:W-:Y:S01]  /*44e0*/  IMAD R168, R166, 0x800, R171 ;  /* 0x00000800a6a87824 */ /* 0x000fe200078e02ab */
[----:B------:R-:W-:-:S02]  /*44f0*/  SHF.R.S32.HI R165, RZ, 0x1f, R20 ;  /* 0x0000001fffa57819 */ /* 0x000fc40000011414 */
[----:B------:R-:W-:Y:S02]  /*4500*/  ISETP.NE.U32.AND P1, PT, R170, 0x1, PT ;  /* 0x00000001aa00780c */ /* 0x000fe40003f25070 */
[----:B------:R-:W-:Y:S01]  /*4510*/  LEA.HI R170, R165, R20, RZ, 0x3 ;  /* 0x00000014a5aa7211 */ /* 0x000fe200078f18ff */
[----:B------:R-:W-:Y:S01]  /*4520*/  IMAD.MOV.U32 R165, RZ, RZ, 0x90 ;  /* 0x00000090ffa57424 */ /* 0x000fe200078e00ff */
[----:B------:R-:W-:Y:S02]  /*4530*/  LOP3.LUT R15, R15, 0x70, RZ, 0xc0, !PT ;  /* 0x000000700f0f7812 */ /* 0x000fe400078ec0ff */
[C---:B------:R-:W-:Y:S01]  /*4540*/  LOP3.LUT R173, R170.reuse, 0xfffffff8, RZ, 0xc0, !PT ;  /* 0xfffffff8aaad7812 */ /* 0x040fe200078ec0ff */
[----:B------:R-:W-:Y:S01]  /*4550*/  IMAD.SHL.U32 R171, R170, 0x800, RZ ;  /* 0x00000800aaab7824 */ /* 0x000fe200078e00ff */
[----:B------:R-:W-:Y:S01]  /*4560*/  SEL R170, R165, 0x70, P1 ;  /* 0x00000070a5aa7807 */ /* 0x000fe20000800000 */
[----:B------:R-:W-:Y:S01]  /*4570*/  IMAD.IADD R15, R15, 0x1, R168 ;  /* 0x000000010f0f7824 */ /* 0x000fe200078e02a8 */
[----:B------:R-:W-:Y:S01]  /*4580*/  R2P PR, R169, 0x6 ;  /* 0x00000006a9007804 */ /* 0x000fe20000000000 */
[----:B------:R-:W-:Y:S01]  /*4590*/  IMAD.IADD R173, R20, 0x1, -R173 ;  /* 0x0000000114ad7824 */ /* 0x000fe200078e0aad */
[----:B------:R-:W-:Y:S01]  /*45a0*/  LOP3.LUT R171, R171, 0xffffc000, RZ, 0xc0, !PT ;  /* 0xffffc000abab7812 */ /* 0x000fe200078ec0ff */
[----:B------:R-:W-:-:S02]  /*45b0*/  IMAD R170, R163, R170, R162 ;  /* 0x000000aaa3aa7224 */ /* 0x000fc400078e02a2 */
[C---:B------:R-:W-:Y:S01]  /*45c0*/  IMAD.SHL.U32 R168, R173.reuse, 0x10, RZ ;  /* 0x00000010ada87824 */ /* 0x040fe200078e00ff */
[----:B------:R-:W-:Y:S01]  /*45d0*/  LOP3.LUT R169, R173, 0x1, RZ, 0xc0, !PT ;  /* 0x00000001ada97812 */ /* 0x000fe200078ec0ff */
[----:B------:R-:W-:Y:S02]  /*45e0*/  IMAD R15, R0, 0x8000, R15 ;  /* 0x00008000000f7824 */ /* 0x000fe400078e020f */
[----:B------:R-:W-:Y:S01]  /*45f0*/  IMAD R171, R164, 0x800, R171 ;  /* 0x00000800a4ab7824 */ /* 0x000fe200078e02ab */
[----:B------:R-:W-:Y:S02]  /*4600*/  LOP3.LUT R168, R168, 0x70, RZ, 0xc0, !PT ;  /* 0x00000070a8a87812 */ /* 0x000fe400078ec0ff */
[----:B------:R-:W-:Y:S02]  /*4610*/  IADD3 R176, R15, UR42, R170 ;  /* 0x0000002a0fb07c10 */ /* 0x000fe4000fffe0aa */
[----:B------:R-:W-:Y:S01]  /*4620*/  ISETP.NE.U32.AND P4, PT, R169, 0x1, PT ;  /* 0x00000001a900780c */ /* 0x000fe20003f85070 */
[----:B------:R-:W-:-:S02]  /*4630*/  IMAD.IADD R171, R168, 0x1, R171 ;  /* 0x00000001a8ab7824 */ /* 0x000fc400078e02ab */
[C---:B------:R-:W-:Y:S01]  /*4640*/  VIADD R15, R176.reuse, 0x10800 ;  /* 0x00010800b00f7836 */ /* 0x040fe20000000000 */
[----:B------:R-:W-:Y:S01]  /*4650*/  SEL R168, R165, 0x70, P4 ;  /* 0x00000070a5a87807 */ /* 0x000fe20002000000 */
[----:B------:R-:W-:Y:S02]  /*4660*/  VIADD R170, R176, 0x10920 ;  /* 0x00010920b0aa7836 */ /* 0x000fe40000000000 */
[----:B------:R-:W-:Y:S01]  /*4670*/  @P1 VIADD R170, R15, 0xe0 ;  /* 0x000000e00faa1836 */ /* 0x000fe20000000000 */
[----:B------:R-:W-:Y:S01]  /*4680*/  SEL R15, R177, 0x1c0, !P2 ;  /* 0x000001c0b10f7807 */ /* 0x000fe20005000000 */
[----:B------:R-:W-:Y:S01]  /*4690*/  IMAD R171, R0, 0x8000, R171 ;  /* 0x0000800000ab7824 */ /* 0x000fe200078e02ab */
[----:B------:R-:W-:Y:S01]  /*46a0*/  R2P PR, R173, 0x6 ;  /* 0x00000006ad007804 */ /* 0x000fe20000000000 */
[----:B------:R-:W-:Y:S01]  /*46b0*/  IMAD R168, R163, R168, R162 ;  /* 0x000000a8a3a87224 */ /* 0x000fe200078e02a2 */
[----:B------:R0:W1:Y:S01]  /*46c0*/  LDS.U8 R173, [R176+0x10c00] ;  /* 0x010c0000b0ad7984 */ /* 0x0000620000000000 */
[----:B------:R-:W-:-:S02]  /*46d0*/  IMAD.IADD R179, R15, 0x1, R176 ;  /* 0x000000010fb37824 */ /* 0x000fc400078e02b0 */
[----:B------:R-:W-:Y:S01]  /*46e0*/  SEL R177, R177, 0x1c0, !P2 ;  /* 0x000001c0b1b17807 */ /* 0x000fe20005000000 */
[----:B------:R-:W-:Y:S01]  /*46f0*/  IMAD.IADD R15, R15, 0x1, R170 ;  /* 0x000000010f0f7824 */ /* 0x000fe200078e02aa */
[----:B------:R-:W-:Y:S01]  /*4700*/  IADD3 R186, R171, UR42, R168 ;  /* 0x0000002aabba7c10 */ /* 0x000fe2000fffe0a8 */
[----:B------:R0:W2:Y:S04]  /*4710*/  LDS.U8 R175, [R179+0x10c00] ;  /* 0x010c0000b3af7984 */ /* 0x0000a80000000000 */
[C---:B------:R-:W-:Y:S01]  /*4720*/  VIADD R169, R186.reuse, 0x10800 ;  /* 0x00010800baa97836 */ /* 0x040fe20000000000 */
[----:B------:R0:W3:Y:S01]  /*4730*/  LDS.U8 R168, [R176+0x10800] ;  /* 0x01080000b0a87984 */ /* 0x0000e20000000000 */
[----:B------:R-:W-:Y:S02]  /*4740*/  VIADD R180, R186, 0x10920 ;  /* 0x00010920bab47836 */ /* 0x000fe40000000000 */
[----:B------:R-:W-:Y:S01]  /*4750*/  @P1 VIADD R180, R169, 0xe0 ;  /* 0x000000e0a9b41836 */ /* 0x000fe20000000000 */
[----:B------:R0:W4:Y:S01]  /*4760*/  LDS.U8 R171, [R179+0x10800] ;  /* 0x01080000b3ab7984 */ /* 0x0001220000000000 */
[----:B------:R-:W-:-:S02]  /*4770*/  IMAD.IADD R187, R177, 0x1, R186 ;  /* 0x00000001b1bb7824 */ /* 0x000fc400078e02ba */
[----:B------:R-:W-:Y:S01]  /*4780*/  IMAD.IADD R181, R177, 0x1, R180 ;  /* 0x00000001b1b57824 */ /* 0x000fe200078e02b4 */
[----:B------:R0:W0:Y:S04]  /*4790*/  LDS.U8 R169, [R170] ;  /* 0x00000000aaa97984 */ /* 0x0000280000000000 */
[----:B------:R0:W0:Y:S04]  /*47a0*/  LDS.U8 R174, [R170+0x400] ;  /* 0x00040000aaae7984 */ /* 0x0000280000000000 */
        /* <DEDUP_REMOVED lines=12> */
.L_x_346:
[C---:B------:R-:W-:Y:S01]  /*4870*/  R2P PR, R166.reuse, 0x6 ;  /* 0x00000006a6007804 */ /* 0x040fe20000000000 */
[----:B0-----:R-:W-:Y:S01]  /*4880*/  IMAD.MOV.U32 R181, RZ, RZ, 0x120 ;  /* 0x00000120ffb57424 */ /* 0x001fe200078e00ff */
[C---:B------:R-:W-:Y:S01]  /*4890*/  LOP3.LUT R15, R166.reuse, 0x1, RZ, 0xc0, !PT ;  /* 0x00000001a60f7812 */ /* 0x040fe200078ec0ff */
[----:B------:R-:W-:Y:S02]  /*48a0*/  IMAD.SHL.U32 R166, R166, 0x10, RZ ;  /* 0x00000010a6a67824 */ /* 0x000fe400078e00ff */
[----:B------:R-:W-:Y:S01]  /*48b0*/  VIADD R19, R19, 0x1 ;  /* 0x0000000113137836 */ /* 0x000fe20000000000 */
[----:B------:R-:W-:Y:S02]  /*48c0*/  ISETP.NE.U32.AND P4, PT, R15, 0x1, PT ;  /* 0x000000010f00780c */ /* 0x000fe40003f85070 */
[----:B------:R-:W-:Y:S02]  /*48d0*/  SEL R180, R181, 0xe0, !P1 ;  /* 0x000000e0b5b47807 */ /* 0x000fe40004800000 */
[----:B------:R-:W-:-:S02]  /*48e0*/  LOP3.LUT R166, R166, 0x70, RZ, 0xc0, !PT ;  /* 0x00000070a6a67812 */ /* 0x000fc400078ec0ff */
[----:B------:R-:W-:Y:S01]  /*48f0*/  SEL R15, R165, 0x70, P4 ;  /* 0x00000070a50f7807 */ /* 0x000fe20002000000 */
[----:B------:R-:W-:Y:S02]  /*4900*/  IMAD R180, R163, R180, RZ ;  /* 0x000000b4a3b47224 */ /* 0x000fe400078e02ff */
[----:B------:R-:W-:Y:S01]  /*4910*/  IMAD R21, R21, 0x800, R166 ;  /* 0x0000080015157824 */ /* 0x000fe200078e02a6 */
[----:B------:R-:W-:Y:S01]  /*4920*/  LOP3.LUT R166, R164, 0x1, RZ, 0xc0, !PT ;  /* 0x00000001a4a67812 */ /* 0x000fe200078ec0ff */
[----:B------:R-:W-:Y:S02]  /*4930*/  IMAD R180, R162, R15, R180 ;  /* 0x0000000fa2b47224 */ /* 0x000fe400078e02b4 */
[----:B------:R-:W-:-:S05]  /*4940*/  IMAD R21, R0, 0x8000, R21 ;  /* 0x0000800000157824 */ /* 0x000fca00078e0215 */
        /* <DEDUP_REMOVED lines=43> */
.L_x_41:
[----:B------:R-:W-:Y:S05]  /*4c00*/  @!P0 BRA `(.L_x_44) ;  /* 0xfffffff400b48947 */ /* 0x000fea000383ffff */
[----:B------:R-:W-:Y:S05]  /*4c10*/  WARPSYNC.ALL ;  /* 0x0000000000007948 */ /* 0x000fea0003800000 */
[----:B------:R-:W-:Y:S01]  /*4c20*/  UIADD3 UR8, UR10, 0x6, URZ ;  /* 0x000000060a087890 */ /* 0x000fe2000fffe03f */
[----:B------:R-:W-:Y:S01]  /*4c30*/  WARPGROUP.ARRIVE ;  /* 0x00000000000079c5 */ /* 0x000fe20000000000 */
[----:B------:R-:W-:Y:S01]  /*4c40*/  UMOV UR11, 0x40000040 ;  /* 0x40000040000b7882 */ /* 0x000fe20000000000 */
[----:B------:R-:W-:Y:S01]  /*4c50*/  UISETP.GT.AND UP0, UPT, UR5, 0x2, UPT ;  /* 0x000000020500788c */ /* 0x000fe2000bf04270 */
[----:B------:R-:W-:Y:S01]  /*4c60*/  R2UR UR7, R0 ;  /* 0x00000000000772ca */ /* 0x000fe200000e0000 */
[----:B------:R-:W-:-:S02]  /*4c70*/  UIADD3 UR5, UR5, -0x1, URZ ;  /* 0xffffffff05057890 */ /* 0x000fc4000fffe03f */
[----:B------:R-:W-:Y:S02]  /*4c80*/  UMOV UR10, UR8 ;  /* 0x00000008000a7c82 */ /* 0x000fe40008000000 */
[----:B------:R-:W-:Y:S01]  /*4c90*/  QGMMA.64x256x32.F32.E4M3.E4M3 R24, R152, gdesc[UR8], R24, gsb0 ;  /* 0x03e0000898187df3 */ /* 0x000fe20008000818 */
[----:B------:R-:W-:Y:S02]  /*4ca0*/  PLOP3.LUT P0, PT, PT, PT, UP0, 0x80, 0x0 ;  /* 0x000000000000781c */ /* 0x000fe40003f0f008 */
[----:B------:R-:W-:-:S11]  /*4cb0*/  WARPGROUP.DEPBAR.LE gsb0, 0x0 ;  /* 0x00008000000079c5 */ /* 0x000fd60000010000 */
[----:B------:R-:W-:Y:S05]  /*4cc0*/  @P0 BRA `(.L_x_45) ;  /* 0xffffffe800b40947 */ /* 0x000fea000383ffff */
.L_x_33:
[----:B------:R-:W-:Y:S01]  /*4cd0*/  IADD3 R14, R12, UR42, R5 ;  /* 0x0000002a0c0e7c10 */ /* 0x000fe2000fffe005 */
[----:B------:R-:W-:Y:S01]  /*4ce0*/  IMAD.MOV.U32 R7, RZ, RZ, 0x40000040 ;  /* 0x40000040ff077424 */ /* 0x000fe200078e00ff */
[----:B------:R-:W-:Y:S01]  /*4cf0*/  LEA R6, R0, UR6, 0xb ;  /* 0x0000000600067c11 */ /* 0x000fe2000f8e58ff */
[----:B------:R-:W-:Y:S02]  /*4d00*/  IMAD.MOV.U32 R5, RZ, RZ, 0x40000040 ;  /* 0x40000040ff057424 */ /* 0x000fe400078e00ff */
[--C-:B01----:R-:W-:Y:S01]  /*4d10*/  IMAD.IADD R171, R3, 0x1, R14.reuse ;  /* 0x0000000103ab7824 */ /* 0x103fe200078e020e */
[----:B------:R-:W-:Y:S01]  /*4d20*/  LDS.U8 R0, [R14+0x1800] ;  /* 0x001800000e007984 */ /* 0x000fe20000000000 */
[----:B------:R-:W-:Y:S01]  /*4d30*/  IMAD.IADD R20, R4, 0x1, R14 ;  /* 0x0000000104147824 */ /* 0x000fe200078e020e */
[----:B------:R-:W-:Y:S01]  /*4d40*/  R2UR UR6, R6 ;  /* 0x00000000060672ca */ /* 0x000fe200000e0000 */
[----:B------:R-:W-:Y:S01]  /*4d50*/  IMAD.IADD R164, R4, 0x1, R171 ;  /* 0x0000000104a47824 */ /* 0x000fe200078e02ab */
[----:B------:R-:W-:Y:S01]  /*4d60*/  LDS.U8 R8, [R14+0x1808] ;  /* 0x001808000e087984 */ /* 0x000fe20000000000 */
[----:B------:R-:W-:Y:S01]  /*4d70*/  R2UR UR7, R7 ;  /* 0x00000000070772ca */ /* 0x000fe200000e0000 */
[----:B------:R-:W-:-:S02]  /*4d80*/  VIADD R4, R6, 0x2 ;  /* 0x0000000206047836 */ /* 0x000fc40000000000 */
[----:B------:R-:W-:Y:S04]  /*4d90*/  LDS.U8 R10, [R14+0x2000] ;  /* 0x002000000e0a7984 */ /* 0x000fe80000000000 */
[----:B------:R-:W-:Y:S04]  /*4da0*/  LDS.U8 R12, [R14+0x2008] ;  /* 0x002008000e0c7984 */ /* 0x000fe80000000000 */
        /* <DEDUP_REMOVED lines=12> */
[----:B------:R-:W0:Y:S01]  /*4e70*/  LDS.U8 R169, [R164+0x2008] ;  /* 0x00200800a4a97984 */ /* 0x000e220000000000 */
[----:B-1----:R-:W-:Y:S01]  /*4e80*/  PRMT R0, R9, 0x7054, R0 ;  /* 0x0000705409007816 */ /* 0x002fe20000000000 */
[----:B------:R-:W-:Y:S01]  /*4e90*/  @!PT LDS RZ, [RZ] ;  /* 0x00000000fffff984 */ /* 0x000fe20000000800 */
[----:B------:R-:W-:Y:S01]  /*4ea0*/  @!PT LDS RZ, [RZ] ;  /* 0x00000000fffff984 */ /* 0x000fe20000000800 */
[----:B------:R-:W-:Y:S01]  /*4eb0*/  @!PT LDS RZ, [RZ] ;  /* 0x00000000fffff984 */ /* 0x000fe20000000800 */
[----:B------:R-:W-:Y:S01]  /*4ec0*/  @!PT LDS RZ, [RZ] ;  /* 0x00000000fffff984 */ /* 0x000fe20000000800 */
[----:B------:R1:W-:Y:S06]  /*4ed0*/  MEMBAR.ALL.CTA ;  /* 0x0000000000007992 */ /* 0x0003ec0000008000 */
[----:B-1----:R-:W1:Y:S01]  /*4ee0*/  FENCE.VIEW.ASYNC.S ;  /* 0x00000000000073c6 */ /* 0x002e620000000000 */
[----:B--2---:R-:W-:-:S04]  /*4ef0*/  PRMT R8, R13, 0x7604, R8 ;  /* 0x000076040d087816 */ /* 0x004fc80000000008 */
[----:B---3--:R-:W-:Y:S02]  /*4f00*/  PRMT R8, R15, 0x7054, R8 ;  /* 0x000070540f087816 */ /* 0x008fe40000000008 */
[----:B----4-:R-:W-:-:S04]  /*4f10*/  PRMT R10, R19, 0x7604, R10 ;  /* 0x00007604130a7816 */ /* 0x010fc8000000000a */
[----:B------:R-:W-:Y:S02]  /*4f20*/  PRMT R10, R21, 0x7054, R10 ;  /* 0x00007054150a7816 */ /* 0x000fe4000000000a */
[----:B------:R-:W-:-:S04]  /*4f30*/  PRMT R12, R165, 0x7604, R12 ;  /* 0x00007604a50c7816 */ /* 0x000fc8000000000c */
[----:B------:R-:W-:Y:S01]  /*4f40*/  PRMT R12, R167, 0x7054, R12 ;  /* 0x00007054a70c7816 */ /* 0x000fe2000000000c */
[----:B-1----:R-:W-:Y:S01]  /*4f50*/  BAR.SYNC.DEFER_BLOCKING 0x2, 0x100 ;  /* 0x0084000000007b1d */ /* 0x002fe20000010000 */
[----:B------:R-:W-:Y:S02]  /*4f60*/  PRMT R152, R11, 0x654, R0 ;  /* 0x000006540b987816 */ /* 0x000fe40000000000 */
[----:B------:R-:W-:Y:S02]  /*4f70*/  PRMT R153, R153, 0x654, R8 ;  /* 0x0000065499997816 */ /* 0x000fe40000000008 */
[----:B------:R-:W-:Y:S02]  /*4f80*/  PRMT R154, R155, 0x654, R10 ;  /* 0x000006549b9a7816 */ /* 0x000fe4000000000a */
[----:B0-----:R-:W-:Y:S01]  /*4f90*/  PRMT R155, R169, 0x654, R12 ;  /* 0x00000654a99b7816 */ /* 0x001fe2000000000c */
[----:B------:R-:W-:-:S06]  /*4fa0*/  WARPGROUP.ARRIVE ;  /* 0x00000000000079c5 */ /* 0x000fcc0000000000 */
[----:B------:R-:W-:Y:S01]  /*4fb0*/  QGMMA.64x256x32.F32.E4M3.E4M3 R24, R156, gdesc[UR4], R24, gsb0 ;  /* 0x03e000049c187df3 */ /* 0x000fe20008000818 */
[----:B------:R-:W-:Y:S02]  /*4fc0*/  R2UR UR6, R4 ;  /* 0x00000000040672ca */ /* 0x000fe400000e0000 */
[----:B------:R-:W-:Y:S01]  /*4fd0*/  R2UR UR7, R5 ;  /* 0x00000000050772ca */ /* 0x000fe200000e0000 */
[----:B------:R-:W-:Y:S02]  /*4fe0*/  WARPGROUP.DEPBAR.LE gsb0, 0x0 ;  /* 0x00008000000079c5 */ /* 0x000fe40000010000 */
[----:B------:R-:W-:-:S15]  /*4ff0*/  WARPGROUP.ARRIVE ;  /* 0x00000000000079c5 */ /* 0x000fde0000000000 */
[----:B------:R-:W-:-:S07]  /*5000*/  NOP ;  /* 0x0000000000007918 */ /* 0x000fce0000000000 */
[----:B------:R-:W-:Y:S03]  /*5010*/  QGMMA.64x256x32.F32.E4M3.E4M3 R24, R152, gdesc[UR4], R24, gsb0 ;  /* 0x03e0000498187df3 */ /* 0x000fe60008000818 */
[----:B------:R-:W-:Y:S02]  /*5020*/  WARPGROUP.DEPBAR.LE gsb0, 0x0 ;  /* 0x00008000000079c5 */ /* 0x000fe40000010000 */
[----:B------:R-:W-:Y:S04]  /*5030*/  LDS.U8 R0, [R14+0x2800] ;  /* 0x002800000e007984 */ /* 0x000fe80000000000 */
[----:B------:R-:W0:Y:S04]  /*5040*/  LDS.U8 R3, [R20+0x2800] ;  /* 0x0028000014037984 */ /* 0x000e280000000000 */
[----:B------:R-:W-:Y:S04]  /*5050*/  LDS.U8 R4, [R14+0x2808] ;  /* 0x002808000e047984 */ /* 0x000fe80000000000 */
[----:B------:R-:W1:Y:S04]  /*5060*/  LDS.U8 R11, [R20+0x2808] ;  /* 0x00280800140b7984 */ /* 0x000e680000000000 */
[----:B------:R-:W-:Y:S04]  /*5070*/  LDS.U8 R8, [R14+0x3000] ;  /* 0x003000000e087984 */ /* 0x000fe80000000000 */
[----:B------:R-:W2:Y:S04]  /*5080*/  LDS.U8 R15, [R20+0x3000] ;  /* 0x00300000140f7984 */ /* 0x000ea80000000000 */
[----:B------:R-:W-:Y:S04]  /*5090*/  LDS.U8 R10, [R14+0x3008] ;  /* 0x003008000e0a7984 */ /* 0x000fe80000000000 */
        /* <DEDUP_REMOVED lines=23> */
.L_x_46:
        /* <DEDUP_REMOVED lines=8> */
.L_x_47:
[C---:B------:R-:W-:Y:S01]  /*5290*/  VIADD R4, R6.reuse, 0x4 ;  /* 0x0000000406047836 */ /* 0x040fe20000000000 */
[----:B------:R-:W-:Y:S01]  /*52a0*/  WARPGROUP.ARRIVE ;  /* 0x00000000000079c5 */ /* 0x000fe20000000000 */
[----:B------:R-:W-:Y:S02]  /*52b0*/  IMAD.MOV.U32 R5, RZ, RZ, 0x40000040 ;  /* 0x40000040ff057424 */ /* 0x000fe400078e00ff */
[----:B------:R-:W-:Y:S01]  /*52c0*/  VIADD R6, R6, 0x6 ;  /* 0x0000000606067836 */ /* 0x000fe20000000000 */
[----:B------:R-:W-:Y:S01]  /*52d0*/  R2UR UR6, R4 ;  /* 0x00000000040672ca */ /* 0x000fe200000e0000 */
[----:B------:R-:W-:Y:S01]  /*52e0*/  IMAD.MOV.U32 R7, RZ, RZ, 0x40000040 ;  /* 0x40000040ff077424 */ /* 0x000fe200078e00ff */
[----:B------:R-:W-:-:S13]  /*52f0*/  R2UR UR7, R5 ;  /* 0x00000000050772ca */ /* 0x000fda00000e0000 */
[----:B------:R-:W-:Y:S01]  /*5300*/  QGMMA.64x256x32.F32.E4M3.E4M3 R24, R152, gdesc[UR4], R24, gsb0 ;  /* 0x03e0000498187df3 */ /* 0x000fe20008000818 */
[----:B------:R-:W-:Y:S02]  /*5310*/  R2UR UR6, R6 ;  /* 0x00000000060672ca */ /* 0x000fe400000e0000 */
[----:B------:R-:W-:Y:S01]  /*5320*/  R2UR UR7, R7 ;  /* 0x00000000070772ca */ /* 0x000fe200000e0000 */
[----:B------:R-:W-:Y:S02]  /*5330*/  WARPGROUP.DEPBAR.LE gsb0, 0x0 ;  /* 0x00008000000079c5 */ /* 0x000fe40000010000 */
[----:B------:R-:W-:Y:S04]  /*5340*/  LDS.U8 R0, [R14+0x3800] ;  /* 0x003800000e007984 */ /* 0x000fe80000000000 */
[----:B------:R-:W-:Y:S04]  /*5350*/  LDS.U8 R4, [R14+0x3808] ;  /* 0x003808000e047984 */ /* 0x000fe80000000000 */
        /* <DEDUP_REMOVED lines=24> */
[----:B------:R-:W-:Y:S02]  /*54e0*/  PRMT R154, R21, 0x654, R8 ;  /* 0x00000654159a7816 */ /* 0x000fe40000000008 */
[----:B0-----:R-:W-:-:S04]  /*54f0*/  PRMT R155, R159, 0x654, R10 ;  /* 0x000006549f9b7816 */ /* 0x001fc8000000000a */
[----:B------:R-:W-:-:S06]  /*5500*/  WARPGROUP.ARRIVE ;  /* 0x00000000000079c5 */ /* 0x000fcc0000000000 */
[----:B------:R-:W-:Y:S03]  /*5510*/  QGMMA.64x256x32.F32.E4M3.E4M3 R24, R152, gdesc[UR4], R24, gsb0 ;  /* 0x03e0000498187df3 */ /* 0x000fe60008000818 */
[----:B------:R-:W-:Y:S02]  /*5520*/  WARPGROUP.DEPBAR.LE gsb0, 0x0 ;  /* 0x00008000000079c5 */ /* 0x000fe40000010000 */
.L_x_27:
[----:B------:R-:W-:Y:S05]  /*5530*/  @!P3 BRA `(.L_x_48) ;  /* 0x000000000004b947 */ /* 0x000fea0003800000 */
[----:B------:R-:W-:Y:S01]  /*5540*/  BPT.TRAP 0x1 ;  /* 0x000000040000795c */ /* 0x000fe20000300000 */
.L_x_48:
[----:B------:R-:W-:Y:S02]  /*5550*/  UIADD3 UR39, UR41, UR39, URZ ;  /* 0x0000002729277290 */ /* 0x000fe4000fffe03f */
[----:B------:R-:W-:Y:S02]  /*5560*/  UISETP.GT.U32.AND UP0, UPT, UR40, 0x1, UPT ;  /* 0x000000012800788c */ /* 0x000fe4000bf04070 */
[----:B------:R-:W-:-:S04]  /*5570*/  ULEA UR4, UR39, 0xfffffff8, 0x3 ;  /* 0xfffffff827047891 */ /* 0x000fc8000f8e183f */
[----:B------:R-:W-:Y:S01]  /*5580*/  ULOP3.LUT UR4, UR4, 0x18, URZ, 0xc0, !UPT ;  /* 0x0000001804047892 */ /* 0x000fe2000f8ec03f */
[----:B------:R-:W-:-:S03]  /*5590*/  PLOP3.LUT P0, PT, PT, PT, UP0, 0x80, 0x0 ;  /* 0x000000000000781c */ /* 0x000fc60003f0f008 */
[----:B------:R-:W-:-:S04]  /*55a0*/  UIADD3 UR4, UR42, 0x20, UR4 ;  /* 0x000000202a047890 */ /* 0x000fc8000fffe004 */
[----:B------:R-:W-:-:S09]  /*55b0*/  UPRMT UR4, URZ, 0x654, UR4 ;  /* 0x000006543f047896 */ /* 0x000fd20008000004 */
[----:B------:R-:W-:Y:S01]  /*55c0*/  SYNCS.ARRIVE.TRANS64.RED.A1T0 RZ, [UR4], RZ ;  /* 0x000000ffffff79a7 */ /* 0x000fe20008100404 */
[----:B------:R-:W-:Y:S05]  /*55d0*/  @P0 BRA `(.L_x_49) ;  /* 0x0000000000040947 */ /* 0x000fea0003800000 */
[----:B------:R-:W-:Y:S01]  /*55e0*/  BPT.TRAP 0x1 ;  /* 0x000000040000795c */ /* 0x000fe20000300000 */
.L_x_49:
[--C-:B------:R-:W-:Y:S01]  /*55f0*/  SHF.R.U32.HI R0, RZ, 0x2, R18.reuse ;  /* 0x00000002ff007819 */ /* 0x100fe20000011612 */
[----:B------:R-:W0:Y:S01]  /*5600*/  LDC R11, c[0x0][0x288] ;  /* 0x0000a200ff0b7b82 */ /* 0x000e220000000800 */
[----:B------:R-:W-:Y:S01]  /*5610*/  SHF.R.U32.HI R4, RZ, 0x7, R18 ;  /* 0x00000007ff047819 */ /* 0x000fe20000011612 */
[----:B------:R-:W-:Y:S01]  /*5620*/  USHF.R.U32.HI UR4, URZ, 0x2, UR39 ;  /* 0x000000023f047899 */ /* 0x000fe20008011627 */
[----:B------:R-:W-:Y:S01]  /*5630*/  LOP3.LUT R3, R18, 0x60, RZ, 0xc0, !PT ;  /* 0x0000006012037812 */ /* 0x000fe200078ec0ff */
[----:B------:R-:W-:Y:S01]  /*5640*/  USHF.R.S32.HI UR9, URZ, 0x1f, UR43 ;  /* 0x0000001f3f097899 */ /* 0x000fe2000801142b */
[----:B------:R-:W-:Y:S01]  /*5650*/  LOP3.LUT R7, R0, 0x7, RZ, 0xc0, !PT ;  /* 0x0000000700077812 */ /* 0x000fe200078ec0ff */
[----:B------:R-:W-:Y:S01]  /*5660*/  ULOP3.LUT UR4, UR4, 0x1, URZ, 0xc0, !UPT ;  /* 0x0000000104047892 */ /* 0x000fe2000f8ec03f */
[----:B------:R-:W-:Y:S01]  /*5670*/  LOP3.LUT R0, R4, 0x1, RZ, 0xc0, !PT ;  /* 0x0000000104007812 */ /* 0x000fe200078ec0ff */
[----:B------:R-:W-:Y:S01]  /*5680*/  ULDC UR8, c[0x0][0x284] ;  /* 0x0000a10000087ab9 */ /* 0x000fe20000000800 */
[----:B------:R-:W-:Y:S01]  /*5690*/  SHF.R.U32.HI R6, RZ, 0x1, R3 ;  /* 0x00000001ff067819 */ /* 0x000fe20000011603 */
[----:B------:R-:W-:-:S02]  /*56a0*/  UISETP.GT.U32.AND UP0, UPT, UR39, 0x3, UPT ;  /* 0x000000032700788c */ /* 0x000fc4000bf04070 */
[----:B------:R-:W-:Y:S01]  /*56b0*/  IMAD.SHL.U32 R4, R0, 0x40, RZ ;  /* 0x0000004000047824 */ /* 0x000fe200078e00ff */
[--C-:B------:R-:W-:Y:S01]  /*56c0*/  IADD3 R5, RZ, -R6, -R7.reuse ;  /* 0x80000006ff057210 */ /* 0x100fe20007ffe807 */
[----:B------:R-:W-:Y:S01]  /*56d0*/  ULDC.64 UR6, c[0x0][0x5d0] ;  /* 0x0001740000067ab9 */ /* 0x000fe20000000a00 */
[----:B------:R-:W-:Y:S02]  /*56e0*/  UISETP.NE.U32.AND UP1, UPT, UR4, 0x1, UPT ;  /* 0x000000010400788c */ /* 0x000fe4000bf25070 */
[----:B------:R-:W-:Y:S01]  /*56f0*/  LOP3.LUT R3, R4, 0x40, R7, 0xe2, !PT ;  /* 0x0000004004037812 */ /* 0x000fe200078ee207 */
[----:B------:R-:W-:Y:S01]  /*5700*/  IMAD R7, R0, -0x40, R5 ;  /* 0xffffffc000077824 */ /* 0x000fe200078e0205 */
[----:B------:R-:W-:Y:S01]  /*5710*/  UIMAD UR5, UR9, UR6, URZ ;  /* 0x00000006090572a4 */ /* 0x000fe2000f8e023f */
[----:B------:R-:W-:Y:S01]  /*5720*/  IMAD.SHL.U32 R0, R18, 0x2, RZ ;  /* 0x0000000212007824 */ /* 0x000fe200078e00ff */
[----:B------:R-:W-:Y:S01]  /*5730*/  UISETP.LT.U32.AND UP0, UPT, UR41, 0x4, UP0 ;  /* 0x000000042900788c */ /* 0x000fe20008701070 */
[----:B------:R-:W-:Y:S01]  /*5740*/  IMAD.U32 R5, RZ, RZ, UR6 ;  /* 0x00000006ff057e24 */ /* 0x000fe2000f8e00ff */
[----:B------:R-:W-:-:S02]  /*5750*/  UISETP.GT.U32.AND UP1, UPT, UR41, 0x3, !UP1 ;  /* 0x000000032900788c */ /* 0x000fc4000cf24070 */
[----:B------:R-:W-:Y:S01]  /*5760*/  LOP3.LUT R9, R0, 0x6, RZ, 0xc0, !PT ;  /* 0x0000000600097812 */ /* 0x000fe200078ec0ff */
[----:B------:R-:W-:Y:S01]  /*5770*/  UIMAD UR5, UR43, UR7, UR5 ;  /* 0x000000072b0572a4 */ /* 0x000fe2000f8e0205 */
[----:B------:R-:W-:Y:S01]  /*5780*/  LOP3.LUT R0, R18, 0x3, RZ, 0xc0, !PT ;  /* 0x0000000312007812 */ /* 0x000fe200078ec0ff */
[----:B------:R-:W-:Y:S01]  /*5790*/  USEL UR6, URZ, 0x1, !UP0 ;  /* 0x000000013f067887 */ /* 0x000fe2000c000000 */
[----:B------:R-:W-:Y:S01]  /*57a0*/  PRMT R8, R9, 0x6540, R22 ;  /* 0x0000654009087816 */ /* 0x000fe20000000016 */
[----:B------:R-:W-:Y:S01]  /*57b0*/  IMAD.SHL.U32 R22, R22, 0x100, RZ ;  /* 0x0000010016167824 */ /* 0x000fe200078e00ff */
[----:B------:R-:W-:Y:S01]  /*57c0*/  USEL UR4, URZ, 0x1, !UP1 ;  /* 0x000000013f047887 */ /* 0x000fe2000c800000 */
[----:B0-----:R-:W-:Y:S01]  /*57d0*/  IMAD R13, R0, -0x2, R11 ;  /* 0xfffffffe000d7824 */ /* 0x001fe200078e020b */
[----:B------:R-:W-:Y:S01]  /*57e0*/  SHF.R.S32.HI R9, RZ, 0x1f, R8 ;  /* 0x0000001fff097819 */ /* 0x000fe20000011408 */
[C---:B------:R-:W-:Y:S01]  /*57f0*/  IMAD.SHL.U32 R0, R23.reuse, 0x80, RZ ;  /* 0x0000008017007824 */ /* 0x040fe200078e00ff */
[----:B------:R-:W-:Y:S01]  /*5800*/  ISETP.GE.AND P0, PT, R22, R11, PT ;  /* 0x0000000b1600720c */ /* 0x000fe20003f06270 */
[----:B------:R-:W-:Y:S01]  /*5810*/  IMAD.WIDE R10, R23, 0x80, RZ ;  /* 0x00000080170a7825 */ /* 0x000fe200078e02ff */
[----:B------:R-:W-:-:S02]  /*5820*/  ULOP3.LUT UR39, UR39, 0x3, URZ, 0xc0, !UPT ;  /* 0x0000000327277892 */ /* 0x000fc4000f8ec03f */
[C---:B------:R-:W-:Y:S01]  /*5830*/  ISETP.GE.OR P0, PT, R0.reuse, UR8, P0 ;  /* 0x0000000800007c0c */ /* 0x040fe20008706670 */
[----:B------:R-:W-:Y:S01]  /*5840*/  IMAD.WIDE.U32 R4, R5, UR43, R8 ;  /* 0x0000002b05047c25 */ /* 0x000fe2000f8e0008 */
[----:B------:R-:W-:Y:S01]  /*5850*/  ULOP3.LUT UR38, UR4, UR38, UR6, 0x96, !UPT ;  /* 0x0000002604267292 */ /* 0x000fe2000f8e9606 */
[----:B------:R-:W-:Y:S02]  /*5860*/  IADD3 R19, -R0, UR8, R7 ;  /* 0x0000000800137c10 */ /* 0x000fe4000fffe107 */
[----:B------:R-:W-:Y:S01]  /*5870*/  VIADD R5, R5, UR5 ;  /* 0x0000000505057c36 */ /* 0x000fe20008000000 */
[----:B------:R-:W-:Y:S01]  /*5880*/  LOP3.LUT R15, R10, R3, R6, 0xfe, !PT ;  /* 0x000000030a0f7212 */ /* 0x000fe200078efe06 */
[----:B------:R-:W-:Y:S02]  /*5890*/  IMAD.IADD R0, R13, 0x1, -R22 ;  /* 0x000000010d007824 */ /* 0x000fe400078e0a16 */
[----:B------:R-:W-:-:S04]  /*58a0*/  IMAD.MOV.U32 R23, RZ, RZ, -0x1 ;  /* 0xffffffffff177424 */ /* 0x000fc800078e00ff */
[----:B------:R-:W-:Y:S05]  /*58b0*/  @P0 BRA `(.L_x_50) ;  /* 0x0000008800a80947 */ /* 0x000fea0003800000 */
[----:B------:R-:W0:Y:S01]  /*58c0*/  LDC.64 R12, c[0x0][0x5c8] ;  /* 0x00017200ff0c7b82 */ /* 0x000e220000000a00 */
[----:B------:R-:W-:Y:S01]  /*58d0*/  ULDC.64 UR4, c[0x0][0x5c0] ;  /* 0x0001700000047ab9 */ /* 0x000fe20000000a00 */
[----:B------:R-:W-:Y:S01]  /*58e0*/  BSSY B0, `(.L_x_50) ;  /* 0x00008a7000007945 */ /* 0x000fe20003800000 */
[-C--:B0-----:R-:W-:Y:S02]  /*58f0*/  IMAD R6, R11, R12.reuse, RZ ;  /* 0x0000000c0b067224 */ /* 0x081fe400078e02ff */
[----:B------:R-:W-:-:S04]  /*5900*/  IMAD.WIDE.U32 R4, R15, R12, R4 ;  /* 0x0000000c0f047225 */ /* 0x000fc800078e0004 */
[----:B------:R-:W-:Y:S01]  /*5910*/  IMAD R7, R15, R13, R6 ;  /* 0x0000000d0f077224 */ /* 0x000fe200078e0206 */
[----:B------:R-:W-:Y:S02]  /*5920*/  LEA R3, P0, R12, R4, 0x3 ;  /* 0x000000040c037211 */ /* 0x000fe400078018ff */
[----:B------:R-:W-:Y:S01]  /*5930*/  IADD3 R6, P1, R4, UR4, RZ ;  /* 0x0000000404067c10 */ /* 0x000fe2000ff3e0ff */
[----:B------:R-:W-:Y:S01]  /*5940*/  IMAD.IADD R7, R5, 0x1, R7 ;  /* 0x0000000105077824 */ /* 0x000fe200078e0207 */
[----:B------:R-:W-:-:S04]  /*5950*/  IADD3 R4, P2, R3, UR4, RZ ;  /* 0x0000000403047c10 */ /* 0x000fc8000ff5e0ff */
[----:B------:R-:W-:Y:S02]  /*5960*/  LEA.HI.X R3, R12, R7, R13, 0x3, P0 ;  /* 0x000000070c037211 */ /* 0x000fe400000f1c0d */
[----:B-----5:R-:W-:Y:S02]  /*5970*/  FSETP.NEU.AND P0, PT, R161, RZ, PT ;  /* 0x000000ffa100720b */ /* 0x020fe40003f0d000 */
[----:B------:R-:W-:Y:S02]  /*5980*/  IADD3.X R7, R7, UR5, RZ, P1, !PT ;  /* 0x0000000507077c10 */ /* 0x000fe40008ffe4ff */
[----:B------:R-:W-:-:S09]  /*5990*/  IADD3.X R5, R3, UR5, RZ, P2, !PT ;  /* 0x0000000503057c10 */ /* 0x000fd200097fe4ff */
[----:B------:R-:W-:Y:S05]  /*59a0*/  @!P0 BRA `(.L_x_51) ;  /* 0x0000006800608947 */ /* 0x000fea0003800000 */
[----:B------:R-:W0:Y:S01]  /*59b0*/  LDC.64 R20, c[0x0][0x5b0] ;  /* 0x00016c00ff147b82 */ /* 0x000e220000000a00 */
[----:B------:R-:W-:Y:S01]  /*59c0*/  ULDC.64 UR6, c[0x0][0x5b8] ;  /* 0x00016e0000067ab9 */ /* 0x000fe20000000a00 */
[----:B------:R-:W-:Y:S01]  /*59d0*/  ISETP.GE.AND P0, PT, R19, 0x1, PT ;  /* 0x000000011300780c */ /* 0x000fe20003f06270 */
[----:B------:R-:W-:Y:S02]  /*59e0*/  UIMAD UR4, UR9, UR6, URZ ;  /* 0x00000006090472a4 */ /* 0x000fe4000f8e023f */
[----:B------:R-:W-:Y:S01]  /*59f0*/  IMAD.U32 R13, RZ, RZ, UR6 ;  /* 0x00000006ff0d7e24 */ /* 0x000fe2000f8e00ff */
[----:B------:R-:W-:Y:S01]  /*5a00*/  BSSY B1, `(.L_x_52) ;  /* 0x000000e000017945 */ /* 0x000fe20003800000 */
[----:B------:R-:W-:Y:S01]  /*5a10*/  ISETP.LT.OR P3, PT, R0, 0x1, !P0 ;  /* 0x000000010000780c */ /* 0x000fe20004761670 */
[----:B------:R-:W-:Y:S01]  /*5a20*/  UIMAD UR4, UR43, UR7, UR4 ;  /* 0x000000072b0472a4 */ /* 0x000fe2000f8e0204 */
[----:B------:R-:W1:Y:S01]  /*5a30*/  LDC.64 R152, c[0x0][0x5a8] ;  /* 0x00016a00ff987b82 */ /* 0x000e620000000a00 */
[----:B------:R-:W-:Y:S01]  /*5a40*/  IMAD.WIDE.U32 R12, R13, UR43, R8 ;  /* 0x0000002b0d0c7c25 */ /* 0x000fe2000f8e0008 */
[----:B------:R-:W-:-:S03]  /*5a50*/  PRMT R3, RZ, 0x7610, R3 ;  /* 0x00007610ff037816 */ /* 0x000fc60000000003 */
[----:B------:R-:W-:Y:S02]  /*5a60*/  VIADD R13, R13, UR4 ;  /* 0x000000040d0d7c36 */ /* 0x000fe40008000000 */
[-C--:B0-----:R-:W-:Y:S02]  /*5a70*/  IMAD R14, R11, R20.reuse, RZ ;  /* 0x000000140b0e7224 */ /* 0x081fe400078e02ff */
[----:B------:R-:W-:-:S04]  /*5a80*/  IMAD.WIDE.U32 R8, R15, R20, R12 ;  /* 0x000000140f087225 */ /* 0x000fc800078e000c */
[----:B------:R-:W-:Y:S01]  /*5a90*/  IMAD R14, R15, R21, R14 ;  /* 0x000000150f0e7224 */ /* 0x000fe200078e020e */
[----:B-1----:R-:W-:-:S04]  /*5aa0*/  IADD3 R8, P1, R8, R152, RZ ;  /* 0x0000009808087210 */ /* 0x002fc80007f3e0ff */
[----:B------:R-:W-:Y:S01]  /*5ab0*/  IADD3.X R9, R153, R9, R14, P1, !PT ;  /* 0x0000000999097210 */ /* 0x000fe20000ffe40e */
[----:B------:R-:W-:Y:S08]  /*5ac0*/  @P3 BRA `(.L_x_53) ;  /* 0x0000000000043947 */ /* 0x000ff00003800000 */
[----:B------:R0:W5:Y:S02]  /*5ad0*/  LDG.E.U8 R3, desc[UR36][R8.64] ;  /* 0x0000002408037981 */ /* 0x000164000c1e1100 */
.L_x_53:
[----:B------:R-:W-:Y:S05]  /*5ae0*/  BSYNC B1 ;  /* 0x0000000000017941 */ /* 0x000fea0003800000 */
.L_x_52:
[----:B-----5:R-:W-:Y:S01]  /*5af0*/  LOP3.LUT R3, R3, 0xff, RZ, 0xc0, !PT ;  /* 0x000000ff03037812 */ /* 0x020fe200078ec0ff */
[----:B------:R-:W-:Y:S01]  /*5b00*/  BSSY B1, `(.L_x_54) ;  /* 0x000000b000017945 */ /* 0x000fe20003800000 */
[----:B------:R-:W-:Y:S02]  /*5b10*/  ISETP.LT.OR P2, PT, R0, 0x2, !P0 ;  /* 0x000000020000780c */ /* 0x000fe40004741670 */
[----:B------:R-:W-:-:S05]  /*5b20*/  F2FP.F16.E4M3.UNPACK_B R3, R3 ;  /* 0x00000003ff03723e */ /* 0x000fca00020006ff */
[----:B------:R-:W-:-:S05]  /*5b30*/  HADD2.F32 R14, -RZ, R3.H0_H0 ;  /* 0x20000003ff0e7230 */ /* 0x000fca0000004100 */
[----:B------:R-:W-:-:S04]  /*5b40*/  FMUL R3, R14, R161 ;  /* 0x000000a10e037220 */ /* 0x000fc80000400000 */
[----:B------:R-:W-:-:S05]  /*5b50*/  FFMA R3, R24, R160, R3 ;  /* 0x000000a018037223 */ /* 0x000fca0000000003 */
[----:B------:R-:W-:Y:S02]  /*5b60*/  F2FP.SATFINITE.E4M3.F32.PACK_AB_MERGE_C R155, RZ, R3, RZ ;  /* 0x00000003ff9b723e */ /* 0x000fe400048070ff */
[----:B------:R-:W-:-:S03]  /*5b70*/  PRMT R3, RZ, 0x7610, R3 ;  /* 0x00007610ff037816 */ /* 0x000fc60000000003 */
[----:B------:R1:W-:Y:S01]  /*5b80*/  @!P3 STG.E.U8 desc[UR36][R6.64], R155 ;  /* 0x0000009b0600b986 */ /* 0x0003e2000c101124 */
[----:B------:R-:W-:Y:S05]  /*5b90*/  @P2 BRA `(.L_x_55) ;  /* 0x0000000000042947 */ /* 0x000fea0003800000 */
[----:B------:R2:W5:Y:S02]  /*5ba0*/  LDG.E.U8 R3, desc[UR36][R8.64+0x1] ;  /* 0x0000012408037981 */ /* 0x000564000c1e1100 */
.L_x_55:
[----:B------:R-:W-:Y:S05]  /*5bb0*/  BSYNC B1 ;  /* 0x0000000000017941 */ /* 0x000fea0003800000 */
.L_x_54:
[----:B-----5:R-:W-:Y:S01]  /*5bc0*/  LOP3.LUT R3, R3, 0xff, RZ, 0xc0, !PT ;  /* 0x000000ff03037812 */ /* 0x020fe200078ec0ff */
[----:B------:R-:W-:Y:S01]  /*5bd0*/  BSSY B1, `(.L_x_56) ;  /* 0x0000013000017945 */ /* 0x000fe20003800000 */
[----:B------:R-:W-:Y:S02]  /*5be0*/  IADD3 R15, P1, R15, 0x8, RZ ;  /* 0x000000080f0f7810 */ /* 0x000fe40007f3e0ff */
[----:B------:R-:W-:-:S03]  /*5bf0*/  F2FP.F16.E4M3.UNPACK_B R3, R3 ;  /* 0x00000003ff03723e */ /* 0x000fc600020006ff */
[----:B------:R-:W-:Y:S01]  /*5c00*/  IMAD.X R11, RZ, RZ, R11, P1 ;  /* 0x000000ffff0b7224 */ /* 0x000fe200008e060b */
[----:B------:R-:W-:Y:S01]  /*5c10*/  ISETP.GE.AND P1, PT, R19, 0x9, PT ;  /* 0x000000091300780c */ /* 0x000fe20003f26270 */
[----:B------:R-:W-:Y:S01]  /*5c20*/  HADD2.F32 R10, -RZ, R3.H0_H0 ;  /* 0x20000003ff0a7230 */ /* 0x000fe20000004100 */
[----:B------:R-:W-:Y:S01]  /*5c30*/  PRMT R3, RZ, 0x7610, R3 ;  /* 0x00007610ff037816 */ /* 0x000fe20000000003 */
[-C--:B------:R-:W-:Y:S01]  /*5c40*/  IMAD R14, R11, R20.reuse, RZ ;  /* 0x000000140b0e7224 */ /* 0x080fe200078e02ff */
[----:B------:R-:W-:Y:S01]  /*5c50*/  ISETP.LT.OR P4, PT, R0, 0x1, !P1 ;  /* 0x000000010000780c */ /* 0x000fe20004f81670 */
[----:B------:R-:W-:-:S04]  /*5c60*/  IMAD.WIDE.U32 R12, R15, R20, R12 ;  /* 0x000000140f0c7225 */ /* 0x000fc800078e000c */
[----:B------:R-:W-:Y:S01]  /*5c70*/  FMUL R10, R10, R161 ;  /* 0x000000a10a0a7220 */ /* 0x000fe20000400000 */
[----:B------:R-:W-:-:S03]  /*5c80*/  IMAD R14, R15, R21, R14 ;  /* 0x000000150f0e7224 */ /* 0x000fc600078e020e */
[----:B------:R-:W-:-:S01]  /*5c90*/  FFMA R25, R25, R160, R10 ;  /* 0x000000a019197223 */ /* 0x000fc2000000000a */
[----:B------:R-:W-:-:S04]  /*5ca0*/  IADD3 R10, P3, R12, R152, RZ ;  /* 0x000000980c0a7210 */ /* 0x000fc80007f7e0ff */
[----:B------:R-:W-:Y:S02]  /*5cb0*/  F2FP.SATFINITE.E4M3.F32.PACK_AB_MERGE_C R25, RZ, R25, RZ ;  /* 0x00000019ff19723e */ /* 0x000fe400048070ff */
[----:B------:R-:W-:-:S03]  /*5cc0*/  IADD3.X R11, R153, R13, R14, P3, !PT ;  /* 0x0000000d990b7210 */ /* 0x000fc60001ffe40e */
[----:B------:R3:W-:Y:S01]  /*5cd0*/  @!P2 STG.E.U8 desc[UR36][R6.64+0x1], R25 ;  /* 0x000001190600a986 */ /* 0x0007e2000c101124 */
[----:B------:R-:W-:Y:S05]  /*5ce0*/  @P4 BRA `(.L_x_57) ;  /* 0x0000000000044947 */ /* 0x000fea0003800000 */
[----:B------:R4:W5:Y:S02]  /*5cf0*/  LDG.E.U8 R3, desc[UR36][R10.64] ;  /* 0x000000240a037981 */ /* 0x000964000c1e1100 */
.L_x_57:
[----:B------:R-:W-:Y:S05]  /*5d00*/  BSYNC B1 ;  /* 0x0000000000017941 */ /* 0x000fea0003800000 */
.L_x_56:
        /* <DEDUP_REMOVED lines=12> */
.L_x_59:
[----:B------:R-:W-:Y:S05]  /*5dd0*/  BSYNC B1 ;  /* 0x0000000000017941 */ /* 0x000fea0003800000 */
.L_x_58:
[----:B-----5:R-:W-:Y:S01]  /*5de0*/  LOP3.LUT R3, R3, 0xff, RZ, 0xc0, !PT ;  /* 0x000000ff03037812 */ /* 0x020fe200078ec0ff */
[----:B------:R-:W-:Y:S01]  /*5df0*/  BSSY B1, `(.L_x_60) ;  /* 0x000000b000017945 */ /* 0x000fe20003800000 */
[----:B------:R-:W-:Y:S02]  /*5e00*/  ISETP.LT.OR P3, PT, R0, 0x9, !P0 ;  /* 0x000000090000780c */ /* 0x000fe40004761670 */
[----:B------:R-:W-:-:S05]  /*5e10*/  F2FP.F16.E4M3.UNPACK_B R3, R3 ;  /* 0x00000003ff03723e */ /* 0x000fca00020006ff */
[----:B------:R-:W-:Y:S01]  /*5e20*/  HADD2.F32 R12, -RZ, R3.H0_H0 ;  /* 0x20000003ff0c7230 */ /* 0x000fe20000004100 */
[----:B------:R-:W-:-:S04]  /*5e30*/  PRMT R3, RZ, 0x7610, R3 ;  /* 0x00007610ff037816 */ /* 0x000fc80000000003 */
[----:B------:R-:W-:-:S04]  /*5e40*/  FMUL R12, R12, R161 ;  /* 0x000000a10c0c7220 */ /* 0x000fc80000400000 */
[----:B------:R-:W-:-:S05]  /*5e50*/  FFMA R12, R27, R160, R12 ;  /* 0x000000a01b0c7223 */ /* 0x000fca000000000c */
[----:B0-----:R-:W-:-:S05]  /*5e60*/  F2FP.SATFINITE.E4M3.F32.PACK_AB_MERGE_C R13, RZ, R12, RZ ;  /* 0x0000000cff0d723e */ /* 0x001fca00048070ff */
[----:B------:R0:W-:Y:S01]  /*5e70*/  @!P2 STG.E.U8 desc[UR36][R4.64+0x1], R13 ;  /* 0x0000010d0400a986 */ /* 0x0001e2000c101124 */
[----:B------:R-:W-:Y:S05]  /*5e80*/  @P3 BRA `(.L_x_61) ;  /* 0x0000000000043947 */ /* 0x000fea0003800000 */
[----:B------:R0:W5:Y:S02]  /*5e90*/  LDG.E.U8 R3, desc[UR36][R8.64+0x8] ;  /* 0x0000082408037981 */ /* 0x000164000c1e1100 */
.L_x_61:
[----:B------:R-:W-:Y:S05]  /*5ea0*/  BSYNC B1 ;  /* 0x0000000000017941 */ /* 0x000fea0003800000 */
.L_x_60:
[----:B-----5:R-:W-:Y:S01]  /*5eb0*/  LOP3.LUT R3, R3, 0xff, RZ, 0xc0, !PT ;  /* 0x000000ff03037812 */ /* 0x020fe200078ec0ff */
[----:B------:R-:W-:Y:S01]  /*5ec0*/  BSSY B1, `(.L_x_62) ;  /* 0x000000b000017945 */ /* 0x000fe20003800000 */
[----:B------:R-:W-:Y:S02]  /*5ed0*/  ISETP.LT.OR P2, PT, R0, 0xa, !P0 ;  /* 0x0000000a0000780c */ /* 0x000fe40004741670 */
[----:B------:R-:W-:-:S05]  /*5ee0*/  F2FP.F16.E4M3.UNPACK_B R3, R3 ;  /* 0x00000003ff03723e */ /* 0x000fca00020006ff */
[----:B------:R-:W-:-:S05]  /*5ef0*/  HADD2.F32 R12, -RZ, R3.H0_H0 ;  /* 0x20000003ff0c7230 */ /* 0x000fca0000004100 */
[----:B------:R-:W-:-:S04]  /*5f00*/  FMUL R3, R12, R161 ;  /* 0x000000a10c037220 */ /* 0x000fc80000400000 */
[----:B------:R-:W-:-:S05]  /*5f10*/  FFMA R3, R28, R160, R3 ;  /* 0x000000a01c037223 */ /* 0x000fca0000000003 */
[----:B0-----:R-:W-:Y:S02]  /*5f20*/  F2FP.SATFINITE.E4M3.F32.PACK_AB_MERGE_C R13, RZ, R3, RZ ;  /* 0x00000003ff0d723e */ /* 0x001fe400048070ff */
[----:B------:R-:W-:-:S03]  /*5f30*/  PRMT R3, RZ, 0x7610, R3 ;  /* 0x00007610ff037816 */ /* 0x000fc60000000003 */
[----:B------:R0:W-:Y:S01]  /*5f40*/  @!P3 STG.E.U8 desc[UR36][R6.64+0x8], R13 ;  /* 0x0000080d0600b986 */ /* 0x0001e2000c101124 */
[----:B------:R-:W-:Y:S05]  /*5f50*/  @P2 BRA `(.L_x_63) ;  /* 0x0000000000042947 */ /* 0x000fea0003800000 */
[----:B------:R0:W5:Y:S02]  /*5f60*/  LDG.E.U8 R3, desc[UR36][R8.64+0x9] ;  /* 0x0000092408037981 */ /* 0x000164000c1e1100 */
.L_x_63:
[----:B------:R-:W-:Y:S05]  /*5f70*/  BSYNC B1 ;  /* 0x0000000000017941 */ /* 0x000fea0003800000 */
.L_x_62:
        /* <DEDUP_REMOVED lines=12> */
.L_x_65:
[----:B------:R-:W-:Y:S05]  /*6040*/  BSYNC B1 ;  /* 0x0000000000017941 */ /* 0x000fea0003800000 */
.L_x_64:
        /* <DEDUP_REMOVED lines=12> */
.L_x_67:
[----:B------:R-:W-:Y:S05]  /*6110*/  BSYNC B1 ;  /* 0x0000000000017941 */ /* 0x000fea0003800000 */
.L_x_66:
        /* <DEDUP_REMOVED lines=12> */
.L_x_69:
[----:B------:R-:W-:Y:S05]  /*61e0*/  BSYNC B1 ;  /* 0x0000000000017941 */ /* 0x000fea0003800000 */
.L_x_68:
        /* <DEDUP_REMOVED lines=12> */
.L_x_71:
[----:B------:R-:W-:Y:S05]  /*62b0*/  BSYNC B1 ;  /* 0x0000000000017941 */ /* 0x000fea0003800000 */
.L_x_70:
        /* <DEDUP_REMOVED lines=12> */
.L_x_73:
[----:B------:R-:W-:Y:S05]  /*6380*/  BSYNC B1 ;  /* 0x0000000000017941 */ /* 0x000fea0003800000 */
.L_x_72:
        /* <DEDUP_REMOVED lines=12> */
.L_x_75:
[----:B------:R-:W-:Y:S05]  /*6450*/  BSYNC B1 ;  /* 0x0000000000017941 */ /* 0x000fea0003800000 */
.L_x_74:
        /* <DEDUP_REMOVED lines=12> */
.L_x_77:
[----:B------:R-:W-:Y:S05]  /*6520*/  BSYNC B1 ;  /* 0x0000000000017941 */ /* 0x000fea0003800000 */
.L_x_76:
        /* <DEDUP_REMOVED lines=12> */
.L_x_79:
[----:B------:R-:W-:Y:S05]  /*65f0*/  BSYNC B1 ;  /* 0x0000000000017941 */ /* 0x000fea0003800000 */
.L_x_78:
        /* <DEDUP_REMOVED lines=12> */
.L_x_81:
[----:B------:R-:W-:Y:S05]  /*66c0*/  BSYNC B1 ;  /* 0x0000000000017941 */ /* 0x000fea0003800000 */
.L_x_80:
        /* <DEDUP_REMOVED lines=12> */
.L_x_83:
[----:B------:R-:W-:Y:S05]  /*6790*/  BSYNC B1 ;  /* 0x0000000000017941 */ /* 0x000fea0003800000 */
.L_x_82:
        /* <DEDUP_REMOVED lines=12> */
.L_x_85:
[----:B------:R-:W-:Y:S05]  /*6860*/  BSYNC B1 ;  /* 0x0000000000017941 */ /* 0x000fea0003800000 */
.L_x_84:
        /* <DEDUP_REMOVED lines=12> */
.L_x_87:
[----:B------:R-:W-:Y:S05]  /*6930*/  BSYNC B1 ;  /* 0x0000000000017941 */ /* 0x000fea0003800000 */
.L_x_86:
        /* <DEDUP_REMOVED lines=12> */
.L_x_89:
[----:B------:R-:W-:Y:S05]  /*6a00*/  BSYNC B1 ;  /* 0x0000000000017941 */ /* 0x000fea0003800000 */
.L_x_88:
        /* <DEDUP_REMOVED lines=12> */
.L_x_91:
[----:B------:R-:W-:Y:S05]  /*6ad0*/  BSYNC B1 ;  /* 0x0000000000017941 */ /* 0x000fea0003800000 */
.L_x_90:
        /* <DEDUP_REMOVED lines=12> */
.L_x_93:
[----:B------:R-:W-:Y:S05]  /*6ba0*/  BSYNC B1 ;  /* 0x0000000000017941 */ /* 0x000fea0003800000 */
.L_x_92:
        /* <DEDUP_REMOVED lines=12> */
.L_x_95:
[----:B------:R-:W-:Y:S05]  /*6c70*/  BSYNC B1 ;  /* 0x0000000000017941 */ /* 0x000fea0003800000 */
.L_x_94:
        /* <DEDUP_REMOVED lines=12> */
.L_x_97:
[----:B------:R-:W-:Y:S05]  /*6d40*/  BSYNC B1 ;  /* 0x0000000000017941 */ /* 0x000fea0003800000 */
.L_x_96:
        /* <DEDUP_REMOVED lines=12> */
.L_x_99:
[----:B------:R-:W-:Y:S05]  /*6e10*/  BSYNC B1 ;  /* 0x0000000000017941 */ /* 0x000fea0003800000 */
.L_x_98:
        /* <DEDUP_REMOVED lines=12> */
.L_x_101:
[----:B------:R-:W-:Y:S05]  /*6ee0*/  BSYNC B1 ;  /* 0x0000000000017941 */ /* 0x000fea0003800000 */
.L_x_100:
        /* <DEDUP_REMOVED lines=12> */
.L_x_103:
[----:B------:R-:W-:Y:S05]  /*6fb0*/  BSYNC B1 ;  /* 0x0000000000017941 */ /* 0x000fea0003800000 */
.L_x_102:
        /* <DEDUP_REMOVED lines=12> */
.L_x_105:
[----:B------:R-:W-:Y:S05]  /*7080*/  BSYNC B1 ;  /* 0x0000000000017941 */ /* 0x000fea0003800000 */
.L_x_104:
        /* <DEDUP_REMOVED lines=12> */
.L_x_107:
[----:B------:R-:W-:Y:S05]  /*7150*/  BSYNC B1 ;  /* 0x0000000000017941 */ /* 0x000fea0003800000 */
.L_x_106:
        /* <DEDUP_REMOVED lines=12> */
.L_x_109:
[----:B------:R-:W-:Y:S05]  /*7220*/  BSYNC B1 ;  /* 0x0000000000017941 */ /* 0x000fea0003800000 */
.L_x_108:
        /* <DEDUP_REMOVED lines=12> */
.L_x_111:
[----:B------:R-:W-:Y:S05]  /*72f0*/  BSYNC B1 ;  /* 0x0000000000017941 */ /* 0x000fea0003800000 */
.L_x_110:
        /* <DEDUP_REMOVED lines=12> */
.L_x_113:
[----:B------:R-:W-:Y:S05]  /*73c0*/  BSYNC B1 ;  /* 0x0000000000017941 */ /* 0x000fea0003800000 */
.L_x_112:
        /* <DEDUP_REMOVED lines=12> */
.L_x_115:
[----:B------:R-:W-:Y:S05]  /*7490*/  BSYNC B1 ;  /* 0x0000000000017941 */ /* 0x000fea0003800000 */
.L_x_114:
        /* <DEDUP_REMOVED lines=12> */
.L_x_117:
[----:B------:R-:W-:Y:S05]  /*7560*/  BSYNC B1 ;  /* 0x0000000000017941 */ /* 0x000fea0003800000 */
.L_x_116:
        /* <DEDUP_REMOVED lines=12> */
.L_x_119:
[----:B------:R-:W-:Y:S05]  /*7630*/  BSYNC B1 ;  /* 0x0000000000017941 */ /* 0x000fea0003800000 */
.L_x_118:
        /* <DEDUP_REMOVED lines=12> */
.L_x_121:
[----:B------:R-:W-:Y:S05]  /*7700*/  BSYNC B1 ;  /* 0x0000000000017941 */ /* 0x000fea0003800000 */
.L_x_120:
        /* <DEDUP_REMOVED lines=12> */
.L_x_123:
[----:B------:R-:W-:Y:S05]  /*77d0*/  BSYNC B1 ;  /* 0x0000000000017941 */ /* 0x000fea0003800000 */
.L_x_122:
        /* <DEDUP_REMOVED lines=12> */
.L_x_125:
[----:B------:R-:W-:Y:S05]  /*78a0*/  BSYNC B1 ;  /* 0x0000000000017941 */ /* 0x000fea0003800000 */
.L_x_124:
        /* <DEDUP_REMOVED lines=12> */
.L_x_127:
[----:B------:R-:W-:Y:S05]  /*7970*/  BSYNC B1 ;  /* 0x0000000000017941 */ /* 0x000fea0003800000 */
.L_x_126:
        /* <DEDUP_REMOVED lines=12> */
.L_x_129:
[----:B------:R-:W-:Y:S05]  /*7a40*/  BSYNC B1 ;  /* 0x0000000000017941 */ /* 0x000fea0003800000 */
.L_x_128:
        /* <DEDUP_REMOVED lines=12> */
.L_x_131:
[----:B------:R-:W-:Y:S05]  /*7b10*/  BSYNC B1 ;  /* 0x0000000000017941 */ /* 0x000fea0003800000 */
.L_x_130:
        /* <DEDUP_REMOVED lines=12> */
.L_x_133:
[----:B------:R-:W-:Y:S05]  /*7be0*/  BSYNC B1 ;  /* 0x0000000000017941 */ /* 0x000fea0003800000 */
.L_x_132:
        /* <DEDUP_REMOVED lines=12> */
.L_x_135:
[----:B------:R-:W-:Y:S05]  /*7cb0*/  BSYNC B1 ;  /* 0x0000000000017941 */ /* 0x000fea0003800000 */
.L_x_134:
        /* <DEDUP_REMOVED lines=12> */
.L_x_137:
[----:B------:R-:W-:Y:S05]  /*7d80*/  BSYNC B1 ;  /* 0x0000000000017941 */ /* 0x000fea0003800000 */
.L_x_136:
        /* <DEDUP_REMOVED lines=12> */
.L_x_139:
[----:B------:R-:W-:Y:S05]  /*7e50*/  BSYNC B1 ;  /* 0x0000000000017941 */ /* 0x000fea0003800000 */
.L_x_138:
        /* <DEDUP_REMOVED lines=12> */
.L_x_141:
[----:B------:R-:W-:Y:S05]  /*7f20*/  BSYNC B1 ;  /* 0x0000000000017941 */ /* 0x000fea0003800000 */
.L_x_140:
        /* <DEDUP_REMOVED lines=12> */
.L_x_143:
[----:B------:R-:W-:Y:S05]  /*7ff0*/  BSYNC B1 ;  /* 0x0000000000017941 */ /* 0x000fea0003800000 */
.L_x_142:
        /* <DEDUP_REMOVED lines=12> */
.L_x_145:
[----:B------:R-:W-:Y:S05]  /*80c0*/  BSYNC B1 ;  /* 0x0000000000017941 */ /* 0x000fea0003800000 */
.L_x_144:
        /* <DEDUP_REMOVED lines=12> */
.L_x_147:
[----:B------:R-:W-:Y:S05]  /*8190*/  BSYNC B1 ;  /* 0x0000000000017941 */ /* 0x000fea0003800000 */
.L_x_146:
        /* <DEDUP_REMOVED lines=12> */
.L_x_149:
[----:B------:R-:W-:Y:S05]  /*8260*/  BSYNC B1 ;  /* 0x0000000000017941 */ /* 0x000fea0003800000 */
.L_x_148:
        /* <DEDUP_REMOVED lines=12> */
.L_x_151:
[----:B------:R-:W-:Y:S05]  /*8330*/  BSYNC B1 ;  /* 0x0000000000017941 */ /* 0x000fea0003800000 */
.L_x_150:
        /* <DEDUP_REMOVED lines=12> */
.L_x_153:
[----:B------:R-:W-:Y:S05]  /*8400*/  BSYNC B1 ;  /* 0x0000000000017941 */ /* 0x000fea0003800000 */
.L_x_152:
        /* <DEDUP_REMOVED lines=12> */
.L_x_155:
[----:B------:R-:W-:Y:S05]  /*84d0*/  BSYNC B1 ;  /* 0x0000000000017941 */ /* 0x000fea0003800000 */
.L_x_154:
        /* <DEDUP_REMOVED lines=12> */
.L_x_157:
[----:B------:R-:W-:Y:S05]  /*85a0*/  BSYNC B1 ;  /* 0x0000000000017941 */ /* 0x000fea0003800000 */
.L_x_156:
        /* <DEDUP_REMOVED lines=12> */
.L_x_159:
[----:B------:R-:W-:Y:S05]  /*8670*/  BSYNC B1 ;  /* 0x0000000000017941 */ /* 0x000fea0003800000 */
.L_x_158:
        /* <DEDUP_REMOVED lines=12> */
.L_x_161:
[----:B------:R-:W-:Y:S05]  /*8740*/  BSYNC B1 ;  /* 0x0000000000017941 */ /* 0x000fea0003800000 */
.L_x_160:
        /* <DEDUP_REMOVED lines=12> */
.L_x_163:
[----:B------:R-:W-:Y:S05]  /*8810*/  BSYNC B1 ;  /* 0x0000000000017941 */ /* 0x000fea0003800000 */
.L_x_162:
        /* <DEDUP_REMOVED lines=12> */
.L_x_165:
[----:B------:R-:W-:Y:S05]  /*88e0*/  BSYNC B1 ;  /* 0x0000000000017941 */ /* 0x000fea0003800000 */
.L_x_164:
        /* <DEDUP_REMOVED lines=12> */
.L_x_167:
[----:B------:R-:W-:Y:S05]  /*89b0*/  BSYNC B1 ;  /* 0x0000000000017941 */ /* 0x000fea0003800000 */
.L_x_166:
        /* <DEDUP_REMOVED lines=12> */
.L_x_169:
[----:B------:R-:W-:Y:S05]  /*8a80*/  BSYNC B1 ;  /* 0x0000000000017941 */ /* 0x000fea0003800000 */
.L_x_168:
        /* <DEDUP_REMOVED lines=12> */
.L_x_171:
[----:B------:R-:W-:Y:S05]  /*8b50*/  BSYNC B1 ;  /* 0x0000000000017941 */ /* 0x000fea0003800000 */
.L_x_170:
        /* <DEDUP_REMOVED lines=12> */
.L_x_173:
[----:B------:R-:W-:Y:S05]  /*8c20*/  BSYNC B1 ;  /* 0x0000000000017941 */ /* 0x000fea0003800000 */
.L_x_172:
        /* <DEDUP_REMOVED lines=12> */
.L_x_175:
[----:B------:R-:W-:Y:S05]  /*8cf0*/  BSYNC B1 ;  /* 0x0000000000017941 */ /* 0x000fea0003800000 */
.L_x_174:
        /* <DEDUP_REMOVED lines=12> */
.L_x_177:
[----:B------:R-:W-:Y:S05]  /*8dc0*/  BSYNC B1 ;  /* 0x0000000000017941 */ /* 0x000fea0003800000 */
.L_x_176:
        /* <DEDUP_REMOVED lines=12> */
.L_x_179:
[----:B------:R-:W-:Y:S05]  /*8e90*/  BSYNC B1 ;  /* 0x0000000000017941 */ /* 0x000fea0003800000 */
.L_x_178:
        /* <DEDUP_REMOVED lines=12> */
.L_x_181:
[----:B------:R-:W-:Y:S05]  /*8f60*/  BSYNC B1 ;  /* 0x0000000000017941 */ /* 0x000fea0003800000 */
.L_x_180:
        /* <DEDUP_REMOVED lines=12> */
.L_x_183:
[----:B------:R-:W-:Y:S05]  /*9030*/  BSYNC B1 ;  /* 0x0000000000017941 */ /* 0x000fea0003800000 */
.L_x_182:
        /* <DEDUP_REMOVED lines=12> */
.L_x_185:
[----:B------:R-:W-:Y:S05]  /*9100*/  BSYNC B1 ;  /* 0x0000000000017941 */ /* 0x000fea0003800000 */
.L_x_184:
        /* <DEDUP_REMOVED lines=12> */
.L_x_187:
[----:B------:R-:W-:Y:S05]  /*91d0*/  BSYNC B1 ;  /* 0x0000000000017941 */ /* 0x000fea0003800000 */
.L_x_186:
        /* <DEDUP_REMOVED lines=12> */
.L_x_189:
[----:B------:R-:W-:Y:S05]  /*92a0*/  BSYNC B1 ;  /* 0x0000000000017941 */ /* 0x000fea0003800000 */
.L_x_188:
        /* <DEDUP_REMOVED lines=12> */
.L_x_191:
[----:B------:R-:W-:Y:S05]  /*9370*/  BSYNC B1 ;  /* 0x0000000000017941 */ /* 0x000fea0003800000 */
.L_x_190:
        /* <DEDUP_REMOVED lines=12> */
.L_x_193:
[----:B------:R-:W-:Y:S05]  /*9440*/  BSYNC B1 ;  /* 0x0000000000017941 */ /* 0x000fea0003800000 */
.L_x_192:
        /* <DEDUP_REMOVED lines=12> */
.L_x_195:
[----:B------:R-:W-:Y:S05]  /*9510*/  BSYNC B1 ;  /* 0x0000000000017941 */ /* 0x000fea0003800000 */
.L_x_194:
        /* <DEDUP_REMOVED lines=12> */
.L_x_197:
[----:B------:R-:W-:Y:S05]  /*95e0*/  BSYNC B1 ;  /* 0x0000000000017941 */ /* 0x000fea0003800000 */
.L_x_196:
        /* <DEDUP_REMOVED lines=12> */
.L_x_199:
[----:B------:R-:W-:Y:S05]  /*96b0*/  BSYNC B1 ;  /* 0x0000000000017941 */ /* 0x000fea0003800000 */
.L_x_198:
        /* <DEDUP_REMOVED lines=12> */
.L_x_201:
[----:B------:R-:W-:Y:S05]  /*9780*/  BSYNC B1 ;  /* 0x0000000000017941 */ /* 0x000fea0003800000 */
.L_x_200:
        /* <DEDUP_REMOVED lines=12> */
.L_x_203:
[----:B------:R-:W-:Y:S05]  /*9850*/  BSYNC B1 ;  /* 0x0000000000017941 */ /* 0x000fea0003800000 */
.L_x_202:
        /* <DEDUP_REMOVED lines=12> */
.L_x_205:
[----:B------:R-:W-:Y:S05]  /*9920*/  BSYNC B1 ;  /* 0x0000000000017941 */ /* 0x000fea0003800000 */
.L_x_204:
        /* <DEDUP_REMOVED lines=12> */
.L_x_207:
[----:B------:R-:W-:Y:S05]  /*99f0*/  BSYNC B1 ;  /* 0x0000000000017941 */ /* 0x000fea0003800000 */
.L_x_206:
        /* <DEDUP_REMOVED lines=12> */
.L_x_209:
[----:B------:R-:W-:Y:S05]  /*9ac0*/  BSYNC B1 ;  /* 0x0000000000017941 */ /* 0x000fea0003800000 */
.L_x_208:
        /* <DEDUP_REMOVED lines=12> */
.L_x_211:
[----:B------:R-:W-:Y:S05]  /*9b90*/  BSYNC B1 ;  /* 0x0000000000017941 */ /* 0x000fea0003800000 */
.L_x_210:
        /* <DEDUP_REMOVED lines=12> */
.L_x_213:
[----:B------:R-:W-:Y:S05]  /*9c60*/  BSYNC B1 ;  /* 0x0000000000017941 */ /* 0x000fea0003800000 */
.L_x_212:
        /* <DEDUP_REMOVED lines=12> */
.L_x_215:
[----:B------:R-:W-:Y:S05]  /*9d30*/  BSYNC B1 ;  /* 0x0000000000017941 */ /* 0x000fea0003800000 */
.L_x_214:
        /* <DEDUP_REMOVED lines=12> */
.L_x_217:
[----:B------:R-:W-:Y:S05]  /*9e00*/  BSYNC B1 ;  /* 0x0000000000017941 */ /* 0x000fea0003800000 */
.L_x_216:
        /* <DEDUP_REMOVED lines=12> */
.L_x_219:
[----:B------:R-:W-:Y:S05]  /*9ed0*/  BSYNC B1 ;  /* 0x0000000000017941 */ /* 0x000fea0003800000 */
.L_x_218:
        /* <DEDUP_REMOVED lines=12> */
.L_x_221:
[----:B------:R-:W-:Y:S05]  /*9fa0*/  BSYNC B1 ;  /* 0x0000000000017941 */ /* 0x000fea0003800000 */
.L_x_220:
        /* <DEDUP_REMOVED lines=12> */
.L_x_223:
[----:B------:R-:W-:Y:S05]  /*a070*/  BSYNC B1 ;  /* 0x0000000000017941 */ /* 0x000fea0003800000 */
.L_x_222:
        /* <DEDUP_REMOVED lines=12> */
.L_x_225:
[----:B------:R-:W-:Y:S05]  /*a140*/  BSYNC B1 ;  /* 0x0000000000017941 */ /* 0x000fea0003800000 */
.L_x_224:
        /* <DEDUP_REMOVED lines=12> */
.L_x_227:
[----:B------:R-:W-:Y:S05]  /*a210*/  BSYNC B1 ;  /* 0x0000000000017941 */ /* 0x000fea0003800000 */
.L_x_226:
        /* <DEDUP_REMOVED lines=12> */
.L_x_229:
[----:B------:R-:W-:Y:S05]  /*a2e0*/  BSYNC B1 ;  /* 0x0000000000017941 */ /* 0x000fea0003800000 */
.L_x_228:
        /* <DEDUP_REMOVED lines=12> */
.L_x_231:
[----:B------:R-:W-:Y:S05]  /*a3b0*/  BSYNC B1 ;  /* 0x0000000000017941 */ /* 0x000fea0003800000 */
.L_x_230:
        /* <DEDUP_REMOVED lines=12> */
.L_x_233:
[----:B------:R-:W-:Y:S05]  /*a480*/  BSYNC B1 ;  /* 0x0000000000017941 */ /* 0x000fea0003800000 */
.L_x_232:
        /* <DEDUP_REMOVED lines=12> */
.L_x_235:
[----:B------:R-:W-:Y:S05]  /*a550*/  BSYNC B1 ;  /* 0x0000000000017941 */ /* 0x000fea0003800000 */
.L_x_234:
        /* <DEDUP_REMOVED lines=12> */
.L_x_237:
[----:B------:R-:W-:Y:S05]  /*a620*/  BSYNC B1 ;  /* 0x0000000000017941 */ /* 0x000fea0003800000 */
.L_x_236:
        /* <DEDUP_REMOVED lines=12> */
.L_x_239:
[----:B------:R-:W-:Y:S05]  /*a6f0*/  BSYNC B1 ;  /* 0x0000000000017941 */ /* 0x000fea0003800000 */
.L_x_238:
        /* <DEDUP_REMOVED lines=12> */
.L_x_241:
[----:B------:R-:W-:Y:S05]  /*a7c0*/  BSYNC B1 ;  /* 0x0000000000017941 */ /* 0x000fea0003800000 */
.L_x_240:
        /* <DEDUP_REMOVED lines=12> */
.L_x_243:
[----:B------:R-:W-:Y:S05]  /*a890*/  BSYNC B1 ;  /* 0x0000000000017941 */ /* 0x000fea0003800000 */
.L_x_242:
        /* <DEDUP_REMOVED lines=12> */
.L_x_245:
[----:B------:R-:W-:Y:S05]  /*a960*/  BSYNC B1 ;  /* 0x0000000000017941 */ /* 0x000fea0003800000 */
.L_x_244:
        /* <DEDUP_REMOVED lines=12> */
.L_x_247:
[----:B------:R-:W-:Y:S05]  /*aa30*/  BSYNC B1 ;  /* 0x0000000000017941 */ /* 0x000fea0003800000 */
.L_x_246:
        /* <DEDUP_REMOVED lines=12> */
.L_x_249:
[----:B------:R-:W-:Y:S05]  /*ab00*/  BSYNC B1 ;  /* 0x0000000000017941 */ /* 0x000fea0003800000 */
.L_x_248:
        /* <DEDUP_REMOVED lines=12> */
.L_x_251:
[----:B------:R-:W-:Y:S05]  /*abd0*/  BSYNC B1 ;  /* 0x0000000000017941 */ /* 0x000fea0003800000 */
.L_x_250:
        /* <DEDUP_REMOVED lines=12> */
.L_x_253:
[----:B------:R-:W-:Y:S05]  /*aca0*/  BSYNC B1 ;  /* 0x0000000000017941 */ /* 0x000fea0003800000 */
.L_x_252:
        /* <DEDUP_REMOVED lines=12> */
.L_x_255:
[----:B------:R-:W-:Y:S05]  /*ad70*/  BSYNC B1 ;  /* 0x0000000000017941 */ /* 0x000fea0003800000 */
.L_x_254:
        /* <DEDUP_REMOVED lines=12> */
.L_x_257:
[----:B------:R-:W-:Y:S05]  /*ae40*/  BSYNC B1 ;  /* 0x0000000000017941 */ /* 0x000fea0003800000 */
.L_x_256:
        /* <DEDUP_REMOVED lines=12> */
.L_x_259:
[----:B------:R-:W-:Y:S05]  /*af10*/  BSYNC B1 ;  /* 0x0000000000017941 */ /* 0x000fea0003800000 */
.L_x_258:
        /* <DEDUP_REMOVED lines=12> */
.L_x_261:
[----:B------:R-:W-:Y:S05]  /*afe0*/  BSYNC B1 ;  /* 0x0000000000017941 */ /* 0x000fea0003800000 */
.L_x_260:
        /* <DEDUP_REMOVED lines=12> */
.L_x_263:
[----:B------:R-:W-:Y:S05]  /*b0b0*/  BSYNC B1 ;  /* 0x0000000000017941 */ /* 0x000fea0003800000 */
.L_x_262:
        /* <DEDUP_REMOVED lines=12> */
.L_x_265:
[----:B------:R-:W-:Y:S05]  /*b180*/  BSYNC B1 ;  /* 0x0000000000017941 */ /* 0x000fea0003800000 */
.L_x_264:
        /* <DEDUP_REMOVED lines=12> */
.L_x_267:
[----:B------:R-:W-:Y:S05]  /*b250*/  BSYNC B1 ;  /* 0x0000000000017941 */ /* 0x000fea0003800000 */
.L_x_266:
        /* <DEDUP_REMOVED lines=12> */
.L_x_269:
[----:B------:R-:W-:Y:S05]  /*b320*/  BSYNC B1 ;  /* 0x0000000000017941 */ /* 0x000fea0003800000 */
.L_x_268:
        /* <DEDUP_REMOVED lines=12> */
.L_x_271:
[----:B------:R-:W-:Y:S05]  /*b3f0*/  BSYNC B1 ;  /* 0x0000000000017941 */ /* 0x000fea0003800000 */
.L_x_270:
        /* <DEDUP_REMOVED lines=12> */
.L_x_273:
[----:B------:R-:W-:Y:S05]  /*b4c0*/  BSYNC B1 ;  /* 0x0000000000017941 */ /* 0x000fea0003800000 */
.L_x_272:
        /* <DEDUP_REMOVED lines=12> */
.L_x_275:
[----:B------:R-:W-:Y:S05]  /*b590*/  BSYNC B1 ;  /* 0x0000000000017941 */ /* 0x000fea0003800000 */
.L_x_274:
        /* <DEDUP_REMOVED lines=12> */
.L_x_277:
[----:B------:R-:W-:Y:S05]  /*b660*/  BSYNC B1 ;  /* 0x0000000000017941 */ /* 0x000fea0003800000 */
.L_x_276:
        /* <DEDUP_REMOVED lines=12> */
.L_x_279:
[----:B------:R-:W-:Y:S05]  /*b730*/  BSYNC B1 ;  /* 0x0000000000017941 */ /* 0x000fea0003800000 */
.L_x_278:
        /* <DEDUP_REMOVED lines=12> */
.L_x_281:
[----:B------:R-:W-:Y:S05]  /*b800*/  BSYNC B1 ;  /* 0x0000000000017941 */ /* 0x000fea0003800000 */
.L_x_280:
        /* <DEDUP_REMOVED lines=12> */
.L_x_283:
[----:B------:R-:W-:Y:S05]  /*b8d0*/  BSYNC B1 ;  /* 0x0000000000017941 */ /* 0x000fea0003800000 */
.L_x_282:
        /* <DEDUP_REMOVED lines=12> */
.L_x_285:
[----:B------:R-:W-:Y:S05]  /*b9a0*/  BSYNC B1 ;  /* 0x0000000000017941 */ /* 0x000fea0003800000 */
.L_x_284:
        /* <DEDUP_REMOVED lines=12> */
.L_x_287:
[----:B------:R-:W-:Y:S05]  /*ba70*/  BSYNC B1 ;  /* 0x0000000000017941 */ /* 0x000fea0003800000 */
.L_x_286:
        /* <DEDUP_REMOVED lines=12> */
.L_x_289:
[----:B------:R-:W-:Y:S05]  /*bb40*/  BSYNC B1 ;  /* 0x0000000000017941 */ /* 0x000fea0003800000 */
.L_x_288:
        /* <DEDUP_REMOVED lines=12> */
.L_x_291:
[----:B------:R-:W-:Y:S05]  /*bc10*/  BSYNC B1 ;  /* 0x0000000000017941 */ /* 0x000fea0003800000 */
.L_x_290:
        /* <DEDUP_REMOVED lines=12> */
.L_x_293:
[----:B------:R-:W-:Y:S05]  /*bce0*/  BSYNC B1 ;  /* 0x0000000000017941 */ /* 0x000fea0003800000 */
.L_x_292:
        /* <DEDUP_REMOVED lines=12> */
.L_x_295:
[----:B------:R-:W-:Y:S05]  /*bdb0*/  BSYNC B1 ;  /* 0x0000000000017941 */ /* 0x000fea0003800000 */
.L_x_294:
        /* <DEDUP_REMOVED lines=12> */
.L_x_297:
[----:B------:R-:W-:Y:S05]  /*be80*/  BSYNC B1 ;  /* 0x0000000000017941 */ /* 0x000fea0003800000 */
.L_x_296:
        /* <DEDUP_REMOVED lines=12> */
.L_x_299:
[----:B------:R-:W-:Y:S05]  /*bf50*/  BSYNC B1 ;  /* 0x0000000000017941 */ /* 0x000fea0003800000 */
.L_x_298:
        /* <DEDUP_REMOVED lines=12> */
.L_x_301:
[----:B------:R-:W-:Y:S05]  /*c020*/  BSYNC B1 ;  /* 0x0000000000017941 */ /* 0x000fea0003800000 */
.L_x_300:
        /* <DEDUP_REMOVED lines=12> */
.L_x_303:
[----:B------:R-:W-:Y:S05]  /*c0f0*/  BSYNC B1 ;  /* 0x0000000000017941 */ /* 0x000fea0003800000 */
.L_x_302:
[----:B-----5:R-:W-:Y:S01]  /*c100*/  LOP3.LUT R3, R3, 0xff, RZ, 0xc0, !PT ;  /* 0x000000ff03037812 */ /* 0x020fe200078ec0ff */
[----:B------:R-:W-:Y:S01]  /*c110*/  BSSY B1, `(.L_x_304) ;  /* 0x000000b000017945 */ /* 0x000fe20003800000 */
[----:B------:R-:W-:Y:S02]  /*c120*/  ISETP.LT.OR P2, PT, R0, 0xf9, !P1 ;  /* 0x000000f90000780c */ /* 0x000fe40004f41670 */
[----:B------:R-:W-:-:S05]  /*c130*/  F2FP.F16.E4M3.UNPACK_B R3, R3 ;  /* 0x00000003ff03723e */ /* 0x000fca00020006ff */
[----:B0-2---:R-:W-:Y:S01]  /*c140*/  HADD2.F32 R8, -RZ, R3.H0_H0 ;  /* 0x20000003ff087230 */ /* 0x005fe20000004100 */
[----:B------:R-:W-:-:S04]  /*c150*/  PRMT R3, RZ, 0x7610, R3 ;  /* 0x00007610ff037816 */ /* 0x000fc80000000003 */
[----:B------:R-:W-:-:S04]  /*c160*/  FMUL R8, R8, R161 ;  /* 0x000000a108087220 */ /* 0x000fc80000400000 */
[----:B------:R-:W-:-:S05]  /*c170*/  FFMA R8, R149, R160, R8 ;  /* 0x000000a095087223 */ /* 0x000fca0000000008 */
[----:B------:R-:W-:-:S05]  /*c180*/  F2FP.SATFINITE.E4M3.F32.PACK_AB_MERGE_C R9, RZ, R8, RZ ;  /* 0x00000008ff09723e */ /* 0x000fca00048070ff */
[----:B------:R0:W-:Y:S01]  /*c190*/  @!P0 STG.E.U8 desc[UR36][R6.64+0xf9], R9 ;  /* 0x0000f90906008986 */ /* 0x0001e2000c101124 */
[----:B------:R-:W-:Y:S05]  /*c1a0*/  @P2 BRA `(.L_x_305) ;  /* 0x0000000000042947 */ /* 0x000fea0003800000 */
[----:B------:R2:W5:Y:S02]  /*c1b0*/  LDG.E.U8 R3, desc[UR36][R10.64+0xf8] ;  /* 0x0000f8240a037981 */ /* 0x000564000c1e1100 */
.L_x_305:
[----:B------:R-:W-:Y:S05]  /*c1c0*/  BSYNC B1 ;  /* 0x0000000000017941 */ /* 0x000fea0003800000 */
.L_x_304:
[----:B-----5:R-:W-:Y:S01]  /*c1d0*/  LOP3.LUT R3, R3, 0xff, RZ, 0xc0, !PT ;  /* 0x000000ff03037812 */ /* 0x020fe200078ec0ff */
[----:B------:R-:W-:Y:S01]  /*c1e0*/  BSSY B1, `(.L_x_306) ;  /* 0x000000b000017945 */ /* 0x000fe20003800000 */
[----:B------:R-:W-:Y:S02]  /*c1f0*/  ISETP.LT.OR P1, PT, R0, 0xfa, !P1 ;  /* 0x000000fa0000780c */ /* 0x000fe40004f21670 */
[----:B------:R-:W-:Y:S02]  /*c200*/  F2FP.F16.E4M3.UNPACK_B R3, R3 ;  /* 0x00000003ff03723e */ /* 0x000fe400020006ff */
[----:B------:R-:W-:-:S03]  /*c210*/  PRMT R0, RZ, 0x7610, R0 ;  /* 0x00007610ff007816 */ /* 0x000fc60000000000 */
[----:B01-3--:R-:W-:-:S05]  /*c220*/  HADD2.F32 R6, -RZ, R3.H0_H0 ;  /* 0x20000003ff067230 */ /* 0x00bfca0000004100 */
[----:B------:R-:W-:-:S04]  /*c230*/  FMUL R3, R6, R161 ;  /* 0x000000a106037220 */ /* 0x000fc80000400000 */
[----:B------:R-:W-:-:S05]  /*c240*/  FFMA R3, R150, R160, R3 ;  /* 0x000000a096037223 */ /* 0x000fca0000000003 */
[----:B------:R-:W-:-:S05]  /*c250*/  F2FP.SATFINITE.E4M3.F32.PACK_AB_MERGE_C R3, RZ, R3, RZ ;  /* 0x00000003ff03723e */ /* 0x000fca00048070ff */
[----:B------:R0:W-:Y:S01]  /*c260*/  @!P2 STG.E.U8 desc[UR36][R4.64+0xf8], R3 ;  /* 0x0000f8030400a986 */ /* 0x0001e2000c101124 */
[----:B------:R-:W-:Y:S05]  /*c270*/  @P1 BRA `(.L_x_307) ;  /* 0x0000000000041947 */ /* 0x000fea0003800000 */
[----:B------:R1:W5:Y:S02]  /*c280*/  LDG.E.U8 R0, desc[UR36][R10.64+0xf9] ;  /* 0x0000f9240a007981 */ /* 0x000364000c1e1100 */
.L_x_307:
[----:B------:R-:W-:Y:S05]  /*c290*/  BSYNC B1 ;  /* 0x0000000000017941 */ /* 0x000fea0003800000 */
.L_x_306:
[----:B------:R-:W-:Y:S05]  /*c2a0*/  @P1 BRA `(.L_x_308) ;  /* 0x0000002000281947 */ /* 0x000fea0003800000 */
[----:B-----5:R-:W-:-:S04]  /*c2b0*/  LOP3.LUT R0, R0, 0xff, RZ, 0xc0, !PT ;  /* 0x000000ff00007812 */ /* 0x020fc800078ec0ff */
[----:B------:R-:W-:-:S05]  /*c2c0*/  F2FP.F16.E4M3.UNPACK_B R0, R0 ;  /* 0x00000000ff00723e */ /* 0x000fca00020006ff */
[----:B------:R-:W-:-:S05]  /*c2d0*/  HADD2.F32 R0, -RZ, R0.H0_H0 ;  /* 0x20000000ff007230 */ /* 0x000fca0000004100 */
[----:B------:R-:W-:-:S04]  /*c2e0*/  FMUL R0, R0, R161 ;  /* 0x000000a100007220 */ /* 0x000fc80000400000 */
[----:B------:R-:W-:-:S05]  /*c2f0*/  FFMA R0, R151, R160, R0 ;  /* 0x000000a097007223 */ /* 0x000fca0000000000 */
[----:B0-----:R-:W-:-:S05]  /*c300*/  F2FP.SATFINITE.E4M3.F32.PACK_AB_MERGE_C R3, RZ, R0, RZ ;  /* 0x00000000ff03723e */ /* 0x001fca00048070ff */
[----:B------:R3:W-:Y:S01]  /*c310*/  STG.E.U8 desc[UR36][R4.64+0xf9], R3 ;  /* 0x0000f90304007986 */ /* 0x0007e2000c101124 */
[----:B------:R-:W-:Y:S05]  /*c320*/  BRA `(.L_x_308) ;  /* 0x0000002000087947 */ /* 0x000fea0003800000 */
.L_x_51:
[----:B------:R-:W-:Y:S01]  /*c330*/  ISETP.GE.AND P1, PT, R19, 0x1, PT ;  /* 0x000000011300780c */ /* 0x000fe20003f26270 */
[-C--:B------:R-:W-:Y:S01]  /*c340*/  FMUL R24, R24, R160.reuse ;  /* 0x000000a018187220 */ /* 0x080fe20000400000 */
[-C--:B------:R-:W-:Y:S01]  /*c350*/  FMUL R25, R25, R160.reuse ;  /* 0x000000a019197220 */ /* 0x080fe20000400000 */
[----:B------:R-:W-:Y:S01]  /*c360*/  ISETP.GE.AND P0, PT, R19, 0x9, PT ;  /* 0x000000091300780c */ /* 0x000fe20003f06270 */
[-C--:B------:R-:W-:Y:S01]  /*c370*/  FMUL R26, R26, R160.reuse ;  /* 0x000000a01a1a7220 */ /* 0x080fe20000400000 */
[C---:B------:R-:W-:Y:S01]  /*c380*/  ISETP.LT.OR P2, PT, R0.reuse, 0x1, !P1 ;  /* 0x000000010000780c */ /* 0x040fe20004f41670 */
[-C--:B------:R-:W-:Y:S01]  /*c390*/  FMUL R27, R27, R160.reuse ;  /* 0x000000a01b1b7220 */ /* 0x080fe20000400000 */
[----:B------:R-:W-:Y:S01]  /*c3a0*/  ISETP.LT.OR P3, PT, R0, 0x2, !P1 ;  /* 0x000000020000780c */ /* 0x000fe20004f61670 */
[----:B------:R-:W-:Y:S01]  /*c3b0*/  FMUL R28, R28, R160 ;  /* 0x000000a01c1c7220 */ /* 0x000fe20000400000 */
[----:B------:R-:W-:Y:S01]  /*c3c0*/  F2FP.SATFINITE.E4M3.F32.PACK_AB_MERGE_C R3, RZ, R24, RZ ;  /* 0x00000018ff03723e */ /* 0x000fe200048070ff */
[-C--:B------:R-:W-:Y:S01]  /*c3d0*/  FMUL R29, R29, R160.reuse ;  /* 0x000000a01d1d7220 */ /* 0x080fe20000400000 */
[----:B------:R-:W-:Y:S01]  /*c3e0*/  F2FP.SATFINITE.E4M3.F32.PACK_AB_MERGE_C R25, RZ, R25, RZ ;  /* 0x00000019ff19723e */ /* 0x000fe200048070ff */
[-C--:B------:R-:W-:Y:S01]  /*c3f0*/  FMUL R30, R30, R160.reuse ;  /* 0x000000a01e1e7220 */ /* 0x080fe20000400000 */
[C---:B------:R-:W-:Y:S01]  /*c400*/  ISETP.LT.OR P4, PT, R0.reuse, 0x9, !P1 ;  /* 0x000000090000780c */ /* 0x040fe20004f81670 */
[-C--:B------:R-:W-:Y:S01]  /*c410*/  FMUL R31, R31, R160.reuse ;  /* 0x000000a01f1f7220 */ /* 0x080fe20000400000 */
[----:B------:R-:W-:Y:S01]  /*c420*/  ISETP.LT.OR P5, PT, R0, 0xa, !P1 ;  /* 0x0000000a0000780c */ /* 0x000fe20004fa1670 */
[----:B------:R-:W-:Y:S01]  /*c430*/  FMUL R32, R32, R160 ;  /* 0x000000a020207220 */ /* 0x000fe20000400000 */
[----:B------:R-:W-:Y:S01]  /*c440*/  F2FP.SATFINITE.E4M3.F32.PACK_AB_MERGE_C R9, RZ, R26, RZ ;  /* 0x0000001aff09723e */ /* 0x000fe200048070ff */
[----:B------:R0:W-:Y:S01]  /*c450*/  @!P2 STG.E.U8 desc[UR36][R6.64], R3 ;  /* 0x000000030600a986 */ /* 0x0001e2000c101124 */
[C---:B------:R-:W-:Y:S01]  /*c460*/  ISETP.LT.OR P2, PT, R0.reuse, 0x1, !P0 ;  /* 0x000000010000780c */ /* 0x040fe20004741670 */
[-C--:B------:R-:W-:Y:S01]  /*c470*/  FMUL R33, R33, R160.reuse ;  /* 0x000000a021217220 */ /* 0x080fe20000400000 */
[----:B------:R-:W-:Y:S01]  /*c480*/  F2FP.SATFINITE.E4M3.F32.PACK_AB_MERGE_C R27, RZ, R27, RZ ;  /* 0x0000001bff1b723e */ /* 0x000fe200048070ff */
[----:B------:R-:W-:Y:S01]  /*c490*/  @!P3 STG.E.U8 desc[UR36][R6.64+0x1], R25 ;  /* 0x000001190600b986 */ /* 0x000fe2000c101124 */
[----:B------:R-:W-:Y:S01]  /*c4a0*/  ISETP.LT.OR P3, PT, R0, 0x2, !P0 ;  /* 0x000000020000780c */ /* 0x000fe20004761670 */
[-C--:B------:R-:W-:Y:S01]  /*c4b0*/  FMUL R34, R34, R160.reuse ;  /* 0x000000a022227220 */ /* 0x080fe20000400000 */
[----:B------:R-:W-:Y:S01]  /*c4c0*/  F2FP.SATFINITE.E4M3.F32.PACK_AB_MERGE_C R29, RZ, R29, RZ ;  /* 0x0000001dff1d723e */ /* 0x000fe200048070ff */
[-C--:B------:R-:W-:Y:S01]  /*c4d0*/  FMUL R35, R35, R160.reuse ;  /* 0x000000a023237220 */ /* 0x080fe20000400000 */
[----:B------:R-:W-:Y:S01]  /*c4e0*/  F2FP.SATFINITE.E4M3.F32.PACK_AB_MERGE_C R31, RZ, R31, RZ ;  /* 0x0000001fff1f723e */ /* 0x000fe200048070ff */
[-C--:B------:R-:W-:Y:S01]  /*c4f0*/  FMUL R36, R36, R160.reuse ;  /* 0x000000a024247220 */ /* 0x080fe20000400000 */
[----:B------:R-:W-:Y:S01]  /*c500*/  F2FP.SATFINITE.E4M3.F32.PACK_AB_MERGE_C R33, RZ, R33, RZ ;  /* 0x00000021ff21723e */ /* 0x000fe200048070ff */
[----:B------:R-:W-:Y:S01]  /*c510*/  FMUL R37, R37, R160 ;  /* 0x000000a025257220 */ /* 0x000fe20000400000 */
[----:B0-----:R-:W-:Y:S01]  /*c520*/  F2FP.SATFINITE.E4M3.F32.PACK_AB_MERGE_C R3, RZ, R28, RZ ;  /* 0x0000001cff03723e */ /* 0x001fe200048070ff */
[----:B------:R0:W-:Y:S01]  /*c530*/  @!P2 STG.E.U8 desc[UR36][R4.64], R9 ;  /* 0x000000090400a986 */ /* 0x0001e2000c101124 */
[----:B------:R-:W-:Y:S01]  /*c540*/  ISETP.LT.OR P2, PT, R0, 0x9, !P0 ;  /* 0x000000090000780c */ /* 0x000fe20004741670 */
[-C--:B------:R-:W-:Y:S01]  /*c550*/  FMUL R38, R38, R160.reuse ;  /* 0x000000a026267220 */ /* 0x080fe20000400000 */
[----:B------:R-:W-:Y:S01]  /*c560*/  F2FP.SATFINITE.E4M3.F32.PACK_AB_MERGE_C R35, RZ, R35, RZ ;  /* 0x00000023ff23723e */ /* 0x000fe200048070ff */
[----:B------:R-:W-:Y:S01]  /*c570*/  @!P3 STG.E.U8 desc[UR36][R4.64+0x1], R27 ;  /* 0x0000011b0400b986 */ /* 0x000fe2000c101124 */
[C---:B------:R-:W-:Y:S01]  /*c580*/  ISETP.LT.OR P3, PT, R0.reuse, 0xa, !P0 ;  /* 0x0000000a0000780c */ /* 0x040fe20004761670 */
[-C--:B------:R-:W-:Y:S01]  /*c590*/  FMUL R39, R39, R160.reuse ;  /* 0x000000a027277220 */ /* 0x080fe20000400000 */
[----:B------:R-:W-:Y:S01]  /*c5a0*/  F2FP.SATFINITE.E4M3.F32.PACK_AB_MERGE_C R37, RZ, R37, RZ ;  /* 0x00000025ff25723e */ /* 0x000fe200048070ff */
[----:B------:R1:W-:Y:S01]  /*c5b0*/  @!P4 STG.E.U8 desc[UR36][R6.64+0x8], R3 ;  /* 0x000008030600c986 */ /* 0x0003e2000c101124 */
[----:B------:R-:W-:Y:S01]  /*c5c0*/  ISETP.LT.OR P4, PT, R0, 0x11, !P1 ;  /* 0x000000110000780c */ /* 0x000fe20004f81670 */
[-C--:B------:R-:W-:Y:S01]  /*c5d0*/  FMUL R40, R40, R160.reuse ;  /* 0x000000a028287220 */ /* 0x080fe20000400000 */
[-C--:B------:R-:W-:Y:S01]  /*c5e0*/  FMUL R41, R41, R160.reuse ;  /* 0x000000a029297220 */ /* 0x080fe20000400000 */
[----:B------:R-:W-:Y:S01]  /*c5f0*/  @!P5 STG.E.U8 desc[UR36][R6.64+0x9], R29 ;  /* 0x0000091d0600d986 */ /* 0x000fe2000c101124 */
[----:B------:R-:W-:Y:S01]  /*c600*/  ISETP.LT.OR P5, PT, R0, 0x12, !P1 ;  /* 0x000000120000780c */ /* 0x000fe20004fa1670 */
[----:B------:R-:W-:Y:S01]  /*c610*/  FMUL R42, R42, R160 ;  /* 0x000000a02a2a7220 */ /* 0x000fe20000400000 */
[----:B0-----:R-:W-:Y:S01]  /*c620*/  F2FP.SATFINITE.E4M3.F32.PACK_AB_MERGE_C R9, RZ, R30, RZ ;  /* 0x0000001eff09723e */ /* 0x001fe200048070ff */
[-C--:B------:R-:W-:Y:S01]  /*c630*/  FMUL R43, R43, R160.reuse ;  /* 0x000000a02b2b7220 */ /* 0x080fe20000400000 */
[----:B------:R-:W-:Y:S01]  /*c640*/  F2FP.SATFINITE.E4M3.F32.PACK_AB_MERGE_C R39, RZ, R39, RZ ;  /* 0x00000027ff27723e */ /* 0x000fe200048070ff */
[----:B------:R-:W-:Y:S01]  /*c650*/  @!P3 STG.E.U8 desc[UR36][R4.64+0x9], R31 ;  /* 0x0000091f0400b986 */ /* 0x000fe2000c101124 */
[----:B------:R-:W-:Y:S01]  /*c660*/  ISETP.LT.OR P3, PT, R0, 0x12, !P0 ;  /* 0x000000120000780c */ /* 0x000fe20004761670 */
[----:B------:R-:W-:Y:S01]  /*c670*/  FMUL R44, R44, R160 ;  /* 0x000000a02c2c7220 */ /* 0x000fe20000400000 */
[----:B-1----:R-:W-:Y:S01]  /*c680*/  F2FP.SATFINITE.E4M3.F32.PACK_AB_MERGE_C R3, RZ, R32, RZ ;  /* 0x00000020ff03723e */ /* 0x002fe200048070ff */
[----:B------:R0:W-:Y:S01]  /*c690*/  @!P2 STG.E.U8 desc[UR36][R4.64+0x8], R9 ;  /* 0x000008090400a986 */ /* 0x0001e2000c101124 */
[C---:B------:R-:W-:Y:S01]  /*c6a0*/  ISETP.LT.OR P2, PT, R0.reuse, 0x11, !P0 ;  /* 0x000000110000780c */ /* 0x040fe20004741670 */
[-C--:B------:R-:W-:Y:S01]  /*c6b0*/  FMUL R45, R45, R160.reuse ;  /* 0x000000a02d2d7220 */ /* 0x080fe20000400000 */
[----:B------:R-:W-:Y:S01]  /*c6c0*/  F2FP.SATFINITE.E4M3.F32.PACK_AB_MERGE_C R41, RZ, R41, RZ ;  /* 0x00000029ff29723e */ /* 0x000fe200048070ff */
[----:B------:R1:W-:Y:S01]  /*c6d0*/  @!P4 STG.E.U8 desc[UR36][R6.64+0x10], R3 ;  /* 0x000010030600c986 */ /* 0x0003e2000c101124 */
[----:B------:R-:W-:Y:S01]  /*c6e0*/  ISETP.LT.OR P4, PT, R0, 0x19, !P1 ;  /* 0x000000190000780c */ /* 0x000fe20004f81670 */
[-C--:B------:R-:W-:Y:S01]  /*c6f0*/  FMUL R46, R46, R160.reuse ;  /* 0x000000a02e2e7220 */ /* 0x080fe20000400000 */
[----:B------:R-:W-:Y:S01]  /*c700*/  F2FP.SATFINITE.E4M3.F32.PACK_AB_MERGE_C R43, RZ, R43, RZ ;  /* 0x0000002bff2b723e */ /* 0x000fe200048070ff */
[----:B------:R-:W-:Y:S01]  /*c710*/  @!P5 STG.E.U8 desc[UR36][R6.64+0x11], R33 ;  /* 0x000011210600d986 */ /* 0x000fe2000c101124 */
[----:B------:R-:W-:Y:S01]  /*c720*/  ISETP.LT.OR P5, PT, R0, 0x1a, !P1 ;  /* 0x0000001a0000780c */ /* 0x000fe20004fa1670 */
[----:B------:R-:W-:Y:S01]  /*c730*/  FMUL R47, R47, R160 ;  /* 0x000000a02f2f7220 */ /* 0x000fe20000400000 */
[----:B------:R-:W-:Y:S01]  /*c740*/  F2FP.SATFINITE.E4M3.F32.PACK_AB_MERGE_C R45, RZ, R45, RZ ;  /* 0x0000002dff2d723e */ /* 0x000fe200048070ff */
[----:B------:R-:W-:Y:S01]  /*c750*/  @!P3 STG.E.U8 desc[UR36][R4.64+0x11], R35 ;  /* 0x000011230400b986 */ /* 0x000fe2000c101124 */
[----:B0-----:R-:W-:Y:S01]  /*c760*/  F2FP.SATFINITE.E4M3.F32.PACK_AB_MERGE_C R9, RZ, R34, RZ ;  /* 0x00000022ff09723e */ /* 0x001fe200048070ff */
[-C--:B------:R-:W-:Y:S01]  /*c770*/  FMUL R48, R48, R160.reuse ;  /* 0x000000a030307220 */ /* 0x080fe20000400000 */
[C---:B------:R-:W-:Y:S01]  /*c780*/  ISETP.LT.OR P3, PT, R0.reuse, 0x1a, !P0 ;  /* 0x0000001a0000780c */ /* 0x040fe20004761670 */
[----:B------:R-:W-:Y:S01]  /*c790*/  FMUL R49, R49, R160 ;  /* 0x000000a031317220 */ /* 0x000fe20000400000 */
[----:B-1----:R-:W-:Y:S01]  /*c7a0*/  F2FP.SATFINITE.E4M3.F32.PACK_AB_MERGE_C R3, RZ, R36, RZ ;  /* 0x00000024ff03723e */ /* 0x002fe200048070ff */
[----:B------:R0:W-:Y:S01]  /*c7b0*/  @!P2 STG.E.U8 desc[UR36][R4.64+0x10], R9 ;  /* 0x000010090400a986 */ /* 0x0001e2000c101124 */
[----:B------:R-:W-:Y:S01]  /*c7c0*/  ISETP.LT.OR P2, PT, R0, 0x19, !P0 ;  /* 0x000000190000780c */ /* 0x000fe20004741670 */
[-C--:B------:R-:W-:Y:S01]  /*c7d0*/  FMUL R50, R50, R160.reuse ;  /* 0x000000a032327220 */ /* 0x080fe20000400000 */
        /* <DEDUP_REMOVED lines=8> */
[----:B------:R-:W-:Y:S01]  /*c860*/  FMUL R53, R53, R160 ;  /* 0x000000a035357220 */ /* 0x000fe20000400000 */
[----:B0-----:R-:W-:Y:S01]  /*c870*/  F2FP.SATFINITE.E4M3.F32.PACK_AB_MERGE_C R9, RZ, R38, RZ ;  /* 0x00000026ff09723e */ /* 0x001fe200048070ff */
        /* <DEDUP_REMOVED lines=340> */
[----:B------:R-:W-:Y:S01]  /*ddc0*/  FMUL R151, R151, R160 ;  /* 0x000000a097977220 */ /* 0x000fe20000400000 */
[----:B------:R1:W-:Y:S01]  /*ddd0*/  @!P4 STG.E.U8 desc[UR36][R6.64+0xb8], R3 ;  /* 0x0000b8030600c986 */ /* 0x0003e2000c101124 */
[----:B------:R-:W-:-:S02]  /*dde0*/  ISETP.LT.OR P4, PT, R0, 0xc1, !P1 ;  /* 0x000000c10000780c */ /* 0x000fc40004f81670 */
[----:B------:R-:W-:Y:S01]  /*ddf0*/  F2FP.SATFINITE.E4M3.F32.PACK_AB_MERGE_C R147, RZ, R147, RZ ;  /* 0x00000093ff93723e */ /* 0x000fe200048070ff */
[----:B------:R-:W-:Y:S01]  /*de00*/  @!P5 STG.E.U8 desc[UR36][R6.64+0xb9], R117 ;  /* 0x0000b9750600d986 */ /* 0x000fe2000c101124 */
[C---:B------:R-:W-:Y:S02]  /*de10*/  ISETP.LT.OR P5, PT, R0.reuse, 0xc2, !P1 ;  /* 0x000000c20000780c */ /* 0x040fe40004fa1670 */
[----:B------:R-:W-:Y:S01]  /*de20*/  F2FP.SATFINITE.E4M3.F32.PACK_AB_MERGE_C R149, RZ, R149, RZ ;  /* 0x00000095ff95723e */ /* 0x000fe200048070ff */
[----:B------:R-:W-:Y:S01]  /*de30*/  @!P3 STG.E.U8 desc[UR36][R4.64+0xb9], R119 ;  /* 0x0000b9770400b986 */ /* 0x000fe2000c101124 */
[----:B0-----:R-:W-:Y:S02]  /*de40*/  F2FP.SATFINITE.E4M3.F32.PACK_AB_MERGE_C R9, RZ, R118, RZ ;  /* 0x00000076ff09723e */ /* 0x001fe400048070ff */
[C---:B------:R-:W-:Y:S02]  /*de50*/  ISETP.LT.OR P3, PT, R0.reuse, 0xc2, !P0 ;  /* 0x000000c20000780c */ /* 0x040fe40004761670 */
[----:B-1----:R-:W-:Y:S01]  /*de60*/  F2FP.SATFINITE.E4M3.F32.PACK_AB_MERGE_C R3, RZ, R120, RZ ;  /* 0x00000078ff03723e */ /* 0x002fe200048070ff */
[----:B------:R0:W-:Y:S01]  /*de70*/  @!P2 STG.E.U8 desc[UR36][R4.64+0xb8], R9 ;  /* 0x0000b8090400a986 */ /* 0x0001e2000c101124 */
[----:B------:R-:W-:-:S02]  /*de80*/  ISETP.LT.OR P2, PT, R0, 0xc1, !P0 ;  /* 0x000000c10000780c */ /* 0x000fc40004741670 */
[----:B------:R-:W-:Y:S01]  /*de90*/  F2FP.SATFINITE.E4M3.F32.PACK_AB_MERGE_C R11, RZ, R150, RZ ;  /* 0x00000096ff0b723e */ /* 0x000fe200048070ff */
[----:B------:R1:W-:Y:S01]  /*dea0*/  @!P4 STG.E.U8 desc[UR36][R6.64+0xc0], R3 ;  /* 0x0000c0030600c986 */ /* 0x0003e2000c101124 */
[C---:B------:R-:W-:Y:S02]  /*deb0*/  ISETP.LT.OR P4, PT, R0.reuse, 0xc9, !P1 ;  /* 0x000000c90000780c */ /* 0x040fe40004f81670 */
[----:B------:R-:W-:Y:S01]  /*dec0*/  F2FP.SATFINITE.E4M3.F32.PACK_AB_MERGE_C R151, RZ, R151, RZ ;  /* 0x00000097ff97723e */ /* 0x000fe200048070ff */
[----:B------:R-:W-:Y:S01]  /*ded0*/  @!P5 STG.E.U8 desc[UR36][R6.64+0xc1], R121 ;  /* 0x0000c1790600d986 */ /* 0x000fe2000c101124 */
[C---:B------:R-:W-:Y:S02]  /*dee0*/  ISETP.LT.OR P5, PT, R0.reuse, 0xca, !P1 ;  /* 0x000000ca0000780c */ /* 0x040fe40004fa1670 */
[----:B0-----:R-:W-:Y:S01]  /*def0*/  F2FP.SATFINITE.E4M3.F32.PACK_AB_MERGE_C R9, RZ, R122, RZ ;  /* 0x0000007aff09723e */ /* 0x001fe200048070ff */
[----:B------:R-:W-:Y:S01]  /*df00*/  @!P3 STG.E.U8 desc[UR36][R4.64+0xc1], R123 ;  /* 0x0000c17b0400b986 */ /* 0x000fe2000c101124 */
[----:B------:R-:W-:-:S02]  /*df10*/  ISETP.LT.OR P3, PT, R0, 0xca, !P0 ;  /* 0x000000ca0000780c */ /* 0x000fc40004761670 */
[----:B-1----:R-:W-:Y:S01]  /*df20*/  F2FP.SATFINITE.E4M3.F32.PACK_AB_MERGE_C R3, RZ, R124, RZ ;  /* 0x0000007cff03723e */ /* 0x002fe200048070ff */
[----:B------:R0:W-:Y:S01]  /*df30*/  @!P2 STG.E.U8 desc[UR36][R4.64+0xc0], R9 ;  /* 0x0000c0090400a986 */ /* 0x0001e2000c101124 */
[----:B------:R-:W-:-:S03]  /*df40*/  ISETP.LT.OR P2, PT, R0, 0xc9, !P0 ;  /* 0x000000c90000780c */ /* 0x000fc60004741670 */
[----:B------:R1:W-:Y:S01]  /*df50*/  @!P4 STG.E.U8 desc[UR36][R6.64+0xc8], R3 ;  /* 0x0000c8030600c986 */ /* 0x0003e2000c101124 */
[----:B------:R-:W-:-:S03]  /*df60*/  ISETP.LT.OR P4, PT, R0, 0xd1, !P1 ;  /* 0x000000d10000780c */ /* 0x000fc60004f81670 */
[----:B------:R-:W-:Y:S01]  /*df70*/  @!P5 STG.E.U8 desc[UR36][R6.64+0xc9], R125 ;  /* 0x0000c97d0600d986 */ /* 0x000fe2000c101124 */
[C---:B------:R-:W-:Y:S02]  /*df80*/  ISETP.LT.OR P5, PT, R0.reuse, 0xd2, !P1 ;  /* 0x000000d20000780c */ /* 0x040fe40004fa1670 */
[----:B0-----:R-:W-:Y:S01]  /*df90*/  F2FP.SATFINITE.E4M3.F32.PACK_AB_MERGE_C R9, RZ, R126, RZ ;  /* 0x0000007eff09723e */ /* 0x001fe200048070ff */
[----:B------:R-:W-:Y:S01]  /*dfa0*/  @!P3 STG.E.U8 desc[UR36][R4.64+0xc9], R127 ;  /* 0x0000c97f0400b986 */ /* 0x000fe2000c101124 */
[C---:B------:R-:W-:Y:S02]  /*dfb0*/  ISETP.LT.OR P3, PT, R0.reuse, 0xd2, !P0 ;  /* 0x000000d20000780c */ /* 0x040fe40004761670 */
        /* <DEDUP_REMOVED lines=36> */
[----:B------:R-:W-:Y:S02]  /*e200*/  ISETP.LT.OR P5, PT, R0, 0xf1, !P1 ;  /* 0x000000f10000780c */ /* 0x000fe40004fa1670 */
[----:B0-----:R-:W-:Y:S02]  /*e210*/  F2FP.SATFINITE.E4M3.F32.PACK_AB_MERGE_C R9, RZ, R142, RZ ;  /* 0x0000008eff09723e */ /* 0x001fe400048070ff */
[----:B-1----:R-:W-:-:S03]  /*e220*/  F2FP.SATFINITE.E4M3.F32.PACK_AB_MERGE_C R3, RZ, R144, RZ ;  /* 0x00000090ff03723e */ /* 0x002fc600048070ff */
[----:B------:R0:W-:Y:S01]  /*e230*/  @!P2 STG.E.U8 desc[UR36][R4.64+0xe8], R9 ;  /* 0x0000e8090400a986 */ /* 0x0001e2000c101124 */
[----:B------:R-:W-:-:S03]  /*e240*/  ISETP.LT.OR P2, PT, R0, 0xf1, !P0 ;  /* 0x000000f10000780c */ /* 0x000fc60004741670 */
[----:B------:R-:W-:Y:S01]  /*e250*/  @!P4 STG.E.U8 desc[UR36][R4.64+0xe9], R143 ;  /* 0x0000e98f0400c986 */ /* 0x000fe2000c101124 */
[----:B------:R-:W-:-:S03]  /*e260*/  ISETP.LT.OR P4, PT, R0, 0xf2, !P0 ;  /* 0x000000f20000780c */ /* 0x000fc60004781670 */
[----:B------:R-:W-:Y:S01]  /*e270*/  @!P3 STG.E.U8 desc[UR36][R6.64+0xf1], R145 ;  /* 0x0000f1910600b986 */ /* 0x000fe2000c101124 */
[C---:B------:R-:W-:Y:S02]  /*e280*/  ISETP.LT.OR P3, PT, R0.reuse, 0xf9, !P1 ;  /* 0x000000f90000780c */ /* 0x040fe40004f61670 */
[C---:B------:R-:W-:Y:S01]  /*e290*/  ISETP.LT.OR P1, PT, R0.reuse, 0xfa, !P1 ;  /* 0x000000fa0000780c */ /* 0x040fe20004f21670 */
[----:B------:R1:W-:Y:S01]  /*e2a0*/  @!P5 STG.E.U8 desc[UR36][R6.64+0xf0], R3 ;  /* 0x0000f0030600d986 */ /* 0x0003e2000c101124 */
[C---:B------:R-:W-:Y:S02]  /*e2b0*/  ISETP.LT.OR P5, PT, R0.reuse, 0xf9, !P0 ;  /* 0x000000f90000780c */ /* 0x040fe400047a1670 */
[----:B------:R-:W-:Y:S02]  /*e2c0*/  ISETP.LT.OR P0, PT, R0, 0xfa, !P0 ;  /* 0x000000fa0000780c */ /* 0x000fe40004701670 */
[----:B0-----:R-:W-:Y:S01]  /*e2d0*/  F2FP.SATFINITE.E4M3.F32.PACK_AB_MERGE_C R9, RZ, R146, RZ ;  /* 0x00000092ff09723e */ /* 0x001fe200048070ff */
[----:B------:R0:W-:Y:S04]  /*e2e0*/  @!P4 STG.E.U8 desc[UR36][R4.64+0xf1], R147 ;  /* 0x0000f1930400c986 */ /* 0x0001e8000c101124 */
[----:B------:R0:W-:Y:S01]  /*e2f0*/  @!P2 STG.E.U8 desc[UR36][R4.64+0xf0], R9 ;  /* 0x0000f0090400a986 */ /* 0x0001e2000c101124 */
[----:B-1----:R-:W-:-:S03]  /*e300*/  F2FP.SATFINITE.E4M3.F32.PACK_AB_MERGE_C R3, RZ, R148, RZ ;  /* 0x00000094ff03723e */ /* 0x002fc600048070ff */
[----:B------:R0:W-:Y:S04]  /*e310*/  @!P1 STG.E.U8 desc[UR36][R6.64+0xf9], R149 ;  /* 0x0000f99506009986 */ /* 0x0001e8000c101124 */
[----:B------:R0:W-:Y:S04]  /*e320*/  @!P3 STG.E.U8 desc[UR36][R6.64+0xf8], R3 ;  /* 0x0000f8030600b986 */ /* 0x0001e8000c101124 */
[----:B------:R0:W-:Y:S04]  /*e330*/  @!P5 STG.E.U8 desc[UR36][R4.64+0xf8], R11 ;  /* 0x0000f80b0400d986 */ /* 0x0001e8000c101124 */
[----:B------:R0:W-:Y:S02]  /*e340*/  @!P0 STG.E.U8 desc[UR36][R4.64+0xf9], R151 ;  /* 0x0000f99704008986 */ /* 0x0001e4000c101124 */
.L_x_308:
[----:B------:R-:W-:Y:S05]  /*e350*/  BSYNC B0 ;  /* 0x0000000000007941 */ /* 0x000fea0003800000 */
.L_x_50:
[----:B------:R-:W-:Y:S01]  /*e360*/  ULDC UR4, c[0x0][0xc] ;  /* 0x0000030000047ab9 */ /* 0x000fe20000000800 */
[----:B------:R-:W-:Y:S01]  /*e370*/  ULDC UR5, c[0x0][0x10] ;  /* 0x0000040000057ab9 */ /* 0x000fe20000000800 */
[----:B0--3--:R-:W0:Y:S01]  /*e380*/  LDC R3, c[0x0][0x14] ;  /* 0x00000500ff037b82 */ /* 0x009e220000000800 */
[----:B------:R-:W-:Y:S01]  /*e390*/  UIMAD.WIDE.U32 UR4, UR4, UR5, URZ ;  /* 0x00000005040472a5 */ /* 0x000fe2000f8e003f */
[----:B-----5:R-:W-:Y:S01]  /*e3a0*/  PRMT R0, RZ, 0x7610, R0 ;  /* 0x00007610ff007816 */ /* 0x020fe20000000000 */
[----:B------:R-:W-:Y:S01]  /*e3b0*/  UMOV UR43, 0xffffffff ;  /* 0xffffffff002b7882 */ /* 0x000fe20000000000 */
[----:B------:R-:W-:-:S03]  /*e3c0*/  IMAD.MOV.U32 R22, RZ, RZ, -0x1 ;  /* 0xffffffffff167424 */ /* 0x000fc600078e00ff */
[----:B0-----:R-:W-:-:S04]  /*e3d0*/  IMAD.WIDE.U32 R16, R3, UR4, R16 ;  /* 0x0000000403107c25 */ /* 0x001fc8000f8e0010 */
[----:B------:R-:W-:Y:S01]  /*e3e0*/  IMAD R3, R3, UR5, RZ ;  /* 0x0000000503037c24 */ /* 0x000fe2000f8e02ff */
[----:B------:R-:W-:Y:S02]  /*e3f0*/  ULDC.64 UR4, c[0x0][0x650] ;  /* 0x0001940000047ab9 */ /* 0x000fe40000000a00 */
[----:B------:R-:W-:Y:S01]  /*e400*/  ISETP.GE.U32.AND P0, PT, R16, UR4, PT ;  /* 0x0000000410007c0c */ /* 0x000fe2000bf06070 */
[----:B------:R-:W-:-:S05]  /*e410*/  IMAD.IADD R17, R17, 0x1, R3 ;  /* 0x0000000111117824 */ /* 0x000fca00078e0203 */
[----:B------:R-:W-:-:S13]  /*e420*/  ISETP.GE.U32.AND.EX P0, PT, R17, UR5, PT, P0 ;  /* 0x0000000511007c0c */ /* 0x000fda000bf06100 */
[----:B------:R-:W-:Y:S05]  /*e430*/  @P0 BRA `(.L_x_309) ;  /* 0x0000000400680947 */ /* 0x000fea0003800000 */
[----:B------:R-:W0:Y:S01]  /*e440*/  S2R R12, SR_CTAID.X ;  /* 0x00000000000c7919 */ /* 0x000e220000002500 */
[----:B-12-4-:R-:W1:Y:S01]  /*e450*/  LDC.64 R10, c[0x0][0x628] ;  /* 0x00018a00ff0a7b82 */ /* 0x016e620000000a00 */
[----:B------:R-:W-:Y:S01]  /*e460*/  ULDC UR4, c[0x0][0x150] ;  /* 0x0000540000047ab9 */ /* 0x000fe20000000800 */
[----:B------:R-:W-:Y:S01]  /*e470*/  IMAD.MOV.U32 R8, RZ, RZ, R16 ;  /* 0x000000ffff087224 */ /* 0x000fe200078e0010 */
[----:B------:R-:W2:Y:S01]  /*e480*/  S2R R20, SR_CTAID.Y ;  /* 0x0000000000147919 */ /* 0x000ea20000002600 */
[----:B------:R-:W-:-:S04]  /*e490*/  IMAD.MOV.U32 R9, RZ, RZ, R17 ;  /* 0x000000ffff097224 */ /* 0x000fc800078e0011 */
[----:B------:R-:W3:Y:S08]  /*e4a0*/  LDC R21, c[0x0][0x144] ;  /* 0x00005100ff157b82 */ /* 0x000ef00000000800 */
[----:B------:R-:W4:Y:S08]  /*e4b0*/  LDC R0, c[0x0][0x630] ;  /* 0x00018c00ff007b82 */ /* 0x000f300000000800 */
[----:B------:R-:W2:Y:S01]  /*e4c0*/  LDC.64 R14, c[0x0][0x620] ;  /* 0x00018800ff0e7b82 */ /* 0x000ea20000000a00 */
[----:B-1----:R-:W-:-:S04]  /*e4d0*/  ISETP.NE.U32.AND P0, PT, R10, RZ, PT ;  /* 0x000000ff0a00720c */ /* 0x002fc80003f05070 */
[----:B------:R-:W-:Y:S02]  /*e4e0*/  ISETP.NE.AND.EX P0, PT, R11, RZ, PT, P0 ;  /* 0x000000ff0b00720c */ /* 0x000fe40003f05300 */
[----:B0-----:R-:W-:-:S05]  /*e4f0*/  I2FP.F32.U32 R3, R12 ;  /* 0x0000000c00037245 */ /* 0x001fca0000201000 */
[----:B------:R-:W-:-:S04]  /*e500*/  FMUL R3, R3, UR4 ;  /* 0x0000000403037c20 */ /* 0x000fc80008400000 */
[----:B------:R0:W1:Y:S02]  /*e510*/  F2I.U32.TRUNC.NTZ R19, R3 ;  /* 0x0000000300137305 */ /* 0x000064000020f000 */
[----:B---34-:R-:W-:Y:S05]  /*e520*/  @!P0 BRA `(.L_x_310) ;  /* 0x0000000000288947 */ /* 0x018fea0003800000 */
[----:B0-----:R-:W0:Y:S02]  /*e530*/  LDC R3, c[0x0][0x634] ;  /* 0x00018d00ff037b82 */ /* 0x001e240000000800 */
        /* <DEDUP_REMOVED lines=9> */
.L_x_310:
[----:B------:R-:W3:Y:S01]  /*e5d0*/  LDC.64 R26, c[0x0][0x640] ;  /* 0x00019000ff1a7b82 */ /* 0x000ee20000000a00 */
[-C--:B------:R-:W-:Y:S01]  /*e5e0*/  SHF.R.U64 R29, R8, R0.reuse, R9 ;  /* 0x00000000081d7219 */ /* 0x080fe20000001209 */
[----:B-1----:R-:W-:Y:S01]  /*e5f0*/  IMAD.MOV R19, RZ, RZ, -R19 ;  /* 0x000000ffff137224 */ /* 0x002fe200078e0a13 */
[----:B------:R-:W-:Y:S01]  /*e600*/  SHF.R.U32.HI R0, RZ, R0, R9 ;  /* 0x00000000ff007219 */ /* 0x000fe20000011609 */
[----:B------:R-:W-:Y:S01]  /*e610*/  ULDC UR4, c[0x0][0x154] ;  /* 0x0000550000047ab9 */ /* 0x000fe20000000800 */
[----:B0-----:R-:W-:Y:S01]  /*e620*/  IADD3 R3, P0, RZ, -R29, RZ ;  /* 0x8000001dff037210 */ /* 0x001fe20007f1e0ff */
[----:B------:R-:W-:Y:S02]  /*e630*/  IMAD R22, R21, R19, R12 ;  /* 0x0000001315167224 */ /* 0x000fe400078e020c */
[----:B------:R-:W0:Y:S01]  /*e640*/  LDC R6, c[0x0][0x618] ;  /* 0x00018600ff067b82 */ /* 0x000e220000000800 */
[----:B------:R-:W-:Y:S02]  /*e650*/  IMAD.MOV.U32 R7, RZ, RZ, 0x1 ;  /* 0x00000001ff077424 */ /* 0x000fe400078e00ff */
[----:B------:R-:W-:-:S04]  /*e660*/  IMAD.X R5, RZ, RZ, ~R0, P0 ;  /* 0x000000ffff057224 */ /* 0x000fc800000e0e00 */
[-C--:B--2---:R-:W-:Y:S01]  /*e670*/  IMAD R0, R5, R14.reuse, RZ ;  /* 0x0000000e05007224 */ /* 0x084fe200078e02ff */
[----:B------:R-:W1:Y:S01]  /*e680*/  LDC R8, c[0x0][0x608] ;  /* 0x00018200ff087b82 */ /* 0x000e620000000800 */
[----:B------:R-:W-:-:S04]  /*e690*/  IMAD.WIDE.U32 R4, R3, R14, R16 ;  /* 0x0000000e03047225 */ /* 0x000fc800078e0010 */
[----:B------:R-:W-:Y:S01]  /*e6a0*/  IMAD R3, R3, R15, R0 ;  /* 0x0000000f03037224 */ /* 0x000fe200078e0200 */
[----:B------:R-:W-:Y:S02]  /*e6b0*/  I2FP.F32.U32 R0, R20 ;  /* 0x0000001400007245 */ /* 0x000fe40000201000 */
[----:B------:R-:W2:Y:S01]  /*e6c0*/  LDC R24, c[0x0][0x658] ;  /* 0x00019600ff187b82 */ /* 0x000ea20000000800 */
[----:B------:R-:W-:Y:S01]  /*e6d0*/  IMAD.IADD R3, R5, 0x1, R3 ;  /* 0x0000000105037824 */ /* 0x000fe200078e0203 */
[----:B---3--:R-:W-:Y:S01]  /*e6e0*/  ISETP.NE.U32.AND P0, PT, R26, RZ, PT ;  /* 0x000000ff1a00720c */ /* 0x008fe20003f05070 */
[----:B------:R-:W-:Y:S01]  /*e6f0*/  FMUL R0, R0, UR4 ;  /* 0x0000000400007c20 */ /* 0x000fe20008400000 */
[----:B------:R-:W-:Y:S02]  /*e700*/  IMAD.MOV.U32 R5, RZ, RZ, -0x1 ;  /* 0xffffffffff057424 */ /* 0x000fe400078e00ff */
[----:B------:R-:W-:Y:S01]  /*e710*/  ISETP.NE.AND.EX P0, PT, R27, RZ, PT, P0 ;  /* 0x000000ff1b00720c */ /* 0x000fe20003f05300 */
[----:B------:R3:W4:Y:S01]  /*e720*/  F2I.U32.TRUNC.NTZ R13, R0 ;  /* 0x00000000000d7305 */ /* 0x000722000020f000 */
[----:B------:R-:W3:Y:S01]  /*e730*/  LDC R15, c[0x0][0x148] ;  /* 0x00005200ff0f7b82 */ /* 0x000ee20000000800 */
[----:B0-----:R-:W-:-:S02]  /*e740*/  SHF.R.U64 R12, R4, R6, R3 ;  /* 0x00000006040c7219 */ /* 0x001fc40000001203 */
[----:B------:R-:W-:-:S05]  /*e750*/  SHF.R.U32.HI R3, RZ, R6, R3 ;  /* 0x00000006ff037219 */ /* 0x000fca0000011603 */
[----:B------:R-:W0:Y:S01]  /*e760*/  LDC R19, c[0x0][0x600] ;  /* 0x00018000ff137b82 */ /* 0x000e220000000800 */
[-CC-:B-1----:R-:W-:Y:S02]  /*e770*/  SHF.R.U64 R10, R12, R8.reuse, R3.reuse ;  /* 0x000000080c0a7219 */ /* 0x182fe40000001203 */
[----:B------:R-:W-:-:S05]  /*e780*/  SHF.R.U32.HI R3, RZ, R8, R3 ;  /* 0x00000008ff037219 */ /* 0x000fca0000011603 */
[----:B------:R-:W1:Y:S01]  /*e790*/  LDC R21, c[0x0][0x648] ;  /* 0x00019200ff157b82 */ /* 0x000e620000000800 */
[-C--:B--2---:R-:W-:Y:S02]  /*e7a0*/  SHF.L.U32 R4, R5, R24.reuse, RZ ;  /* 0x0000001805047219 */ /* 0x084fe400000006ff */
[-CC-:B------:R-:W-:Y:S02]  /*e7b0*/  SHF.R.U64 R14, R10, R24.reuse, R3.reuse ;  /* 0x000000180a0e7219 */ /* 0x180fe40000001203 */
[----:B------:R-:W-:Y:S02]  /*e7c0*/  SHF.R.U32.HI R5, RZ, R24, R3 ;  /* 0x00000018ff057219 */ /* 0x000fe40000011603 */
[----:B------:R-:W-:Y:S01]  /*e7d0*/  LOP3.LUT R23, RZ, R4, RZ, 0x33, !PT ;  /* 0x00000004ff177212 */ /* 0x000fe200078e33ff */
[----:B------:R-:W2:Y:S01]  /*e7e0*/  LDC R25, c[0x0][0x638] ;  /* 0x00018e00ff197b82 */ /* 0x000ea20000000800 */
[----:B------:R-:W-:Y:S01]  /*e7f0*/  SHF.L.U32 R24, R7, R24, RZ ;  /* 0x0000001807187219 */ /* 0x000fe200000006ff */
[----:B------:R-:W-:-:S06]  /*e800*/  IMAD.MOV.U32 R4, RZ, RZ, R14 ;  /* 0x000000ffff047224 */ /* 0x000fcc00078e000e */
[----:B------:R-:W0:Y:S01]  /*e810*/  LDC R28, c[0x0][0x610] ;  /* 0x00018400ff1c7b82 */ /* 0x000e220000000800 */
[----:B----4-:R-:W-:Y:S05]  /*e820*/  @!P0 BRA `(.L_x_311) ;  /* 0x0000000000288947 */ /* 0x010fea0003800000 */
[----:B------:R-:W4:Y:S02]  /*e830*/  LDC R3, c[0x0][0x64c] ;  /* 0x00019300ff037b82 */ /* 0x000f240000000800 */
[----:B----4-:R-:W-:-:S05]  /*e840*/  IADD3 R3, P0, R14, R3, RZ ;  /* 0x000000030e037210 */ /* 0x010fca0007f1e0ff */
        /* <DEDUP_REMOVED lines=8> */
.L_x_311:
[----:B------:R-:W-:Y:S01]  /*e8d0*/  ISETP.NE.AND P0, PT, R2, 0x1, PT ;  /* 0x000000010200780c */ /* 0x000fe20003f05270 */
[----:B------:R-:W-:Y:S01]  /*e8e0*/  IMAD.MOV R13, RZ, RZ, -R13 ;  /* 0x000000ffff0d7224 */ /* 0x000fe200078e0a0d */
[----:B-1-3--:R-:W-:Y:S01]  /*e8f0*/  SHF.R.U64 R0, R4, R21, R5 ;  /* 0x0000001504007219 */ /* 0x00afe20000001205 */
[----:B0-----:R-:W-:Y:S01]  /*e900*/  VIADD R5, R19, 0xffffffff ;  /* 0xffffffff13057836 */ /* 0x001fe20000000000 */
[----:B------:R-:W-:Y:S02]  /*e910*/  LOP3.LUT R23, R10, R23, RZ, 0xc0, !PT ;  /* 0x000000170a177212 */ /* 0x000fe400078ec0ff */
[----:B------:R-:W-:Y:S01]  /*e920*/  R2UR UR43, R29 ;  /* 0x000000001d2b72ca */ /* 0x000fe200000e0000 */
[----:B------:R-:W-:Y:S01]  /*e930*/  IMAD.MOV R3, RZ, RZ, -R0 ;  /* 0x000000ffff037224 */ /* 0x000fe200078e0a00 */
[----:B------:R-:W-:Y:S01]  /*e940*/  LOP3.LUT R5, R12, R5, RZ, 0xc0, !PT ;  /* 0x000000050c057212 */ /* 0x000fe200078ec0ff */
[----:B------:R-:W-:Y:S02]  /*e950*/  IMAD R23, R24, R0, R23 ;  /* 0x0000000018177224 */ /* 0x000fe400078e0217 */
[----:B--2---:R-:W-:-:S02]  /*e960*/  IMAD R0, R3, R25, R14 ;  /* 0x0000001903007224 */ /* 0x004fc400078e020e */
[----:B------:R-:W-:Y:S02]  /*e970*/  @P0 IMAD R22, R15, R13, R20 ;  /* 0x0000000d0f160224 */ /* 0x000fe400078e0214 */
[----:B------:R-:W-:Y:S02]  /*e980*/  IMAD R0, R0, R19, R5 ;  /* 0x0000001300007224 */ /* 0x000fe400078e0205 */
[----:B------:R-:W-:Y:S02]  /*e990*/  IMAD R23, R23, R28, R22 ;  /* 0x0000001c17177224 */ /* 0x000fe400078e0216 */
[----:B------:R-:W-:-:S03]  /*e9a0*/  IMAD.MOV.U32 R3, RZ, RZ, 0x1 ;  /* 0x00000001ff037424 */ /* 0x000fc600078e00ff */
[----:B------:R-:W-:Y:S02]  /*e9b0*/  SEL R22, R0, R23, !P0 ;  /* 0x0000001700167207 */ /* 0x000fe40004000000 */
[----:B------:R-:W-:Y:S02]  /*e9c0*/  SEL R23, R23, R0, !P0 ;  /* 0x0000000017177207 */ /* 0x000fe40004000000 */
[----:B------:R-:W-:-:S07]  /*e9d0*/  PRMT R0, R3, 0x7610, R0 ;  /* 0x0000761003007816 */ /* 0x000fce0000000000 */
.L_x_309:
[----:B------:R-:W-:-:S13]  /*e9e0*/  LOP3.LUT P0, RZ, R0, 0xff, RZ, 0xc0, !PT ;  /* 0x000000ff00ff7812 */ /* 0x000fda000780c0ff */
[----:B------:R-:W-:Y:S05]  /*e9f0*/  @P0 BRA `(.L_x_312) ;  /* 0xffffff2400680947 */ /* 0x000fea000383ffff */
[----:B------:R-:W-:Y:S05]  /*ea00*/  EXIT ;  /* 0x000000000000794d */ /* 0x000fea0003800000 */
.L_x_3:
[----:B0-----:R-:W-:Y:S01]  /*ea10*/  ULDC.64 UR4, c[0x0][0x650] ;  /* 0x0001940000047ab9 */ /* 0x001fe20000000a00 */
[----:B------:R-:W-:Y:S01]  /*ea20*/  PRMT R3, RZ, 0x7610, R3 ;  /* 0x00007610ff037816 */ /* 0x000fe20000000003 */
[----:B------:R-:W-:Y:S01]  /*ea30*/  IMAD.MOV.U32 R19, RZ, RZ, -0x1 ;  /* 0xffffffffff137424 */ /* 0x000fe200078e00ff */
[----:B------:R-:W-:Y:S01]  /*ea40*/  ISETP.GE.U32.AND P0, PT, R16, UR4, PT ;  /* 0x0000000410007c0c */ /* 0x000fe2000bf06070 */
[----:B------:R-:W-:Y:S02]  /*ea50*/  IMAD.MOV.U32 R22, RZ, RZ, -0x1 ;  /* 0xffffffffff167424 */ /* 0x000fe400078e00ff */
        /* <DEDUP_REMOVED lines=21> */
.L_x_314:
        /* <DEDUP_REMOVED lines=17> */
[----:B------:R-:W-:-:S03]  /*ecc0*/  IMAD.MOV.U32 R7, RZ, RZ, 0x1 ;  /* 0x00000001ff077424 */ /* 0x000fc600078e00ff */
[----:B0-----:R-:W-:Y:S02]  /*ecd0*/  SHF.R.U64 R10, R6, R12, R3 ;  /* 0x0000000c060a7219 */ /* 0x001fe40000001203 */
[----:B------:R-:W-:Y:S02]  /*ece0*/  I2FP.F32.U32 R6, R0 ;  /* 0x0000000000067245 */ /* 0x000fe40000201000 */
[----:B------:R-:W0:Y:S01]  /*ecf0*/  LDC R8, c[0x0][0x658] ;  /* 0x00019600ff087b82 */ /* 0x000e220000000800 */
[----:B-1----:R-:W-:Y:S01]  /*ed00*/  ISETP.NE.U32.AND P0, PT, R24, RZ, PT ;  /* 0x000000ff1800720c */ /* 0x002fe20003f05070 */
[----:B---3--:R-:W-:Y:S02]  /*ed10*/  IMAD.MOV R5, RZ, RZ, -R9 ;  /* 0x000000ffff057224 */ /* 0x008fe400078e0a09 */
[----:B------:R-:W-:Y:S01]  /*ed20*/  FMUL R6, R6, UR4 ;  /* 0x0000000406067c20 */ /* 0x000fe20008400000 */
[----:B------:R-:W-:Y:S02]  /*ed30*/  SHF.R.U32.HI R3, RZ, R12, R3 ;  /* 0x0000000cff037219 */ /* 0x000fe40000011603 */
[----:B------:R-:W-:Y:S01]  /*ed40*/  ISETP.NE.AND.EX P0, PT, R25, RZ, PT, P0 ;  /* 0x000000ff1900720c */ /* 0x000fe20003f05300 */
[----:B------:R1:W3:Y:S01]  /*ed50*/  F2I.U32.TRUNC.NTZ R13, R6 ;  /* 0x00000006000d7305 */ /* 0x0002e2000020f000 */
[----:B------:R-:W1:Y:S01]  /*ed60*/  LDC R15, c[0x0][0x148] ;  /* 0x00005200ff0f7b82 */ /* 0x000e620000000800 */
[----:B--2---:R-:W-:-:S02]  /*ed70*/  IMAD R22, R11, R5, R4 ;  /* 0x000000050b167224 */ /* 0x004fc400078e0204 */
[----:B------:R-:W-:-:S05]  /*ed80*/  IMAD.MOV.U32 R5, RZ, RZ, -0x1 ;  /* 0xffffffffff057424 */ /* 0x000fca00078e00ff */
[----:B------:R-:W2:Y:S01]  /*ed90*/  LDC R20, c[0x0][0x600] ;  /* 0x00018000ff147b82 */ /* 0x000ea20000000800 */
[-CC-:B----4-:R-:W-:Y:S02]  /*eda0*/  SHF.R.U64 R12, R10, R14.reuse, R3.reuse ;  /* 0x0000000e0a0c7219 */ /* 0x190fe40000001203 */
[----:B------:R-:W-:-:S05]  /*edb0*/  SHF.R.U32.HI R3, RZ, R14, R3 ;  /* 0x0000000eff037219 */ /* 0x000fca0000011603 */
[----:B------:R-:W4:Y:S01]  /*edc0*/  LDC R19, c[0x0][0x648] ;  /* 0x00019200ff137b82 */ /* 0x000f220000000800 */
[-C--:B0-----:R-:W-:Y:S02]  /*edd0*/  SHF.L.U32 R4, R5, R8.reuse, RZ ;  /* 0x0000000805047219 */ /* 0x081fe400000006ff */
[--C-:B------:R-:W-:Y:S02]  /*ede0*/  SHF.R.U64 R14, R12, R8, R3.reuse ;  /* 0x000000080c0e7219 */ /* 0x100fe40000001203 */
[----:B------:R-:W-:Y:S02]  /*edf0*/  LOP3.LUT R27, RZ, R4, RZ, 0x33, !PT ;  /* 0x00000004ff1b7212 */ /* 0x000fe400078e33ff */
[-C--:B------:R-:W-:Y:S01]  /*ee00*/  SHF.R.U32.HI R5, RZ, R8.reuse, R3 ;  /* 0x00000008ff057219 */ /* 0x080fe20000011603 */
[----:B------:R-:W0:Y:S01]  /*ee10*/  LDC R21, c[0x0][0x638] ;  /* 0x00018e00ff157b82 */ /* 0x000e220000000800 */
[----:B------:R-:W-:Y:S01]  /*ee20*/  SHF.L.U32 R26, R7, R8, RZ ;  /* 0x00000008071a7219 */ /* 0x000fe200000006ff */
[----:B------:R-:W-:-:S06]  /*ee30*/  IMAD.MOV.U32 R4, RZ, RZ, R14 ;  /* 0x000000ffff047224 */ /* 0x000fcc00078e000e */
[----:B------:R-:W0:Y:S01]  /*ee40*/  LDC R28, c[0x0][0x610] ;  /* 0x00018400ff1c7b82 */ /* 0x000e220000000800 */
[----:B-1-3--:R-:W-:Y:S05]  /*ee50*/  @!P0 BRA `(.L_x_315) ;  /* 0x0000000000288947 */ /* 0x00afea0003800000 */
[----:B------:R-:W1:Y:S02]  /*ee60*/  LDC R3, c[0x0][0x64c] ;  /* 0x00019300ff037b82 */ /* 0x000e640000000800 */
[----:B-1----:R-:W-:-:S05]  /*ee70*/  IADD3 R3, P0, R14, R3, RZ ;  /* 0x000000030e037210 */ /* 0x002fca0007f1e0ff */
        /* <DEDUP_REMOVED lines=8> */
.L_x_315:
[----:B------:R-:W-:Y:S01]  /*ef00*/  ISETP.NE.AND P0, PT, R2, 0x1, PT ;  /* 0x000000010200780c */ /* 0x000fe20003f05270 */
[----:B--2---:R-:W-:Y:S01]  /*ef10*/  VIADD R7, R20, 0xffffffff ;  /* 0xffffffff14077836 */ /* 0x004fe20000000000 */
[----:B----4-:R-:W-:Y:S01]  /*ef20*/  SHF.R.U64 R4, R4, R19, R5 ;  /* 0x0000001304047219 */ /* 0x010fe20000001205 */
[----:B------:R-:W-:Y:S01]  /*ef30*/  IMAD.MOV R13, RZ, RZ, -R13 ;  /* 0x000000ffff0d7224 */ /* 0x000fe200078e0a0d */
[----:B------:R-:W-:Y:S02]  /*ef40*/  LOP3.LUT R3, R12, R27, RZ, 0xc0, !PT ;  /* 0x0000001b0c037212 */ /* 0x000fe400078ec0ff */
[----:B------:R-:W-:Y:S01]  /*ef50*/  LOP3.LUT R7, R10, R7, RZ, 0xc0, !PT ;  /* 0x000000070a077212 */ /* 0x000fe200078ec0ff */
[----:B------:R-:W-:Y:S02]  /*ef60*/  IMAD.MOV R5, RZ, RZ, -R4 ;  /* 0x000000ffff057224 */ /* 0x000fe400078e0a04 */
[----:B------:R-:W-:-:S04]  /*ef70*/  IMAD R3, R26, R4, R3 ;  /* 0x000000041a037224 */ /* 0x000fc800078e0203 */
[----:B------:R-:W-:Y:S02]  /*ef80*/  @P0 IMAD R22, R15, R13, R0 ;  /* 0x0000000d0f160224 */ /* 0x000fe400078e0200 */
[----:B0-----:R-:W-:Y:S02]  /*ef90*/  IMAD R0, R5, R21, R14 ;  /* 0x0000001505007224 */ /* 0x001fe400078e020e */
[----:B------:R-:W-:Y:S02]  /*efa0*/  IMAD R19, R3, R28, R22 ;  /* 0x0000001c03137224 */ /* 0x000fe400078e0216 */
[----:B------:R-:W-:Y:S02]  /*efb0*/  IMAD R0, R0, R20, R7 ;  /* 0x0000001400007224 */ /* 0x000fe400078e0207 */
[----:B------:R-:W-:-:S03]  /*efc0*/  IMAD.MOV.U32 R3, RZ, RZ, 0x1 ;  /* 0x00000001ff037424 */ /* 0x000fc600078e00ff */
[----:B------:R-:W-:Y:S02]  /*efd0*/  SEL R22, R0, R19, !P0 ;  /* 0x0000001300167207 */ /* 0x000fe40004000000 */
[----:B------:R-:W-:-:S07]  /*efe0*/  SEL R19, R19, R0, !P0 ;  /* 0x0000000013137207 */ /* 0x000fce0004000000 */
.L_x_313:
[----:B------:R-:W-:-:S08]  /*eff0*/  NOP ;  /* 0x0000000000007918 */ /* 0x000fd00000000000 */
[----:B------:R-:W0:-:S00]  /*f000*/  USETMAXREG.DEALLOC.CTAPOOL 0x28 ;  /* 0x00000028000079c8 */ /* 0x000e0000080e0500 */
[----:B------:R-:W-:-:S13]  /*f010*/  ISETP.NE.AND P0, PT, RZ, UR8, PT ;  /* 0x00000008ff007c0c */ /* 0x000fda000bf05270 */
[----:B------:R-:W-:Y:S05]  /*f020*/  @P0 EXIT ;  /* 0x000000000000094d */ /* 0x000fea0003800000 */
[----:B0-----:R-:W-:Y:S01]  /*f030*/  LOP3.LUT P0, RZ, R3, 0xff, RZ, 0xc0, !PT ;  /* 0x000000ff03ff7812 */ /* 0x001fe2000780c0ff */
[----:B------:R-:W-:Y:S02]  /*f040*/  IMAD.MOV.U32 R24, RZ, RZ, 0x1 ;  /* 0x00000001ff187424 */ /* 0x000fe400078e00ff */
[----:B------:R-:W-:-:S10]  /*f050*/  IMAD.MOV.U32 R25, RZ, RZ, RZ ;  /* 0x000000ffff197224 */ /* 0x000fd400078e00ff */
[----:B------:R-:W-:Y:S05]  /*f060*/  @!P0 BRA `(.L_x_316) ;  /* 0x0000001000048947 */ /* 0x000fea0003800000 */
[----:B------:R-:W-:Y:S01]  /*f070*/  ULDC UR5, c[0x0][0x28c] ;  /* 0x0000a30000057ab9 */ /* 0x000fe20000000800 */
[----:B------:R-:W-:Y:S01]  /*f080*/  ULDC UR42, c[0x0][0x658] ;  /* 0x00019600002a7ab9 */ /* 0x000fe20000000800 */
[----:B------:R-:W-:Y:S01]  /*f090*/  UMOV UR6, 0xffffffff ;  /* 0xffffffff00067882 */ /* 0x000fe20000000000 */
[----:B------:R-:W-:Y:S01]  /*f0a0*/  UIADD3 UR7, UR5, 0x7f, URZ ;  /* 0x0000007f05077890 */ /* 0x000fe2000fffe03f */
[C---:B------:R-:W-:Y:S01]  /*f0b0*/  LOP3.LUT P1, RZ, R18.reuse, 0x7f, RZ, 0xc0, !PT ;  /* 0x0000007f12ff7812 */ /* 0x040fe2000782c0ff */
[----:B------:R-:W-:Y:S01]  /*f0c0*/  UMOV UR8, 0x1 ;  /* 0x0000000100087882 */ /* 0x000fe20000000000 */
[----:B------:R-:W-:Y:S01]  /*f0d0*/  USHF.L.U32 UR6, UR6, UR42, URZ ;  /* 0x0000002a06067299 */ /* 0x000fe2000800063f */
[----:B------:R-:W-:Y:S01]  /*f0e0*/  LOP3.LUT P0, RZ, R18, 0x1f, RZ, 0xc0, !PT ;  /* 0x0000001f12ff7812 */ /* 0x000fe2000780c0ff */
[----:B------:R-:W-:Y:S01]  /*f0f0*/  USHF.L.U32 UR42, UR8, UR42, URZ ;  /* 0x0000002a082a7299 */ /* 0x000fe2000800063f */
[----:B------:R-:W-:Y:S01]  /*f100*/  BSSY B7, `(.L_x_316) ;  /* 0x00000f7000077945 */ /* 0x000fe20003800000 */
[----:B------:R-:W-:Y:S01]  /*f110*/  USHF.R.S32.HI UR8, URZ, 0x1f, UR7 ;  /* 0x0000001f3f087899 */ /* 0x000fe20008011407 */
[----:B------:R-:W-:Y:S01]  /*f120*/  PLOP3.LUT P0, PT, P0, P1, PT, 0x8a, 0x0 ;  /* 0x000000000000781c */ /* 0x000fe20000703172 */
[----:B------:R-:W-:Y:S01]  /*f130*/  ULDC UR4, c[0x0][0xc] ;  /* 0x0000030000047ab9 */ /* 0x000fe20000000800 */
[----:B------:R-:W-:Y:S01]  /*f140*/  ULDC UR5, c[0x0][0x10] ;  /* 0x0000040000057ab9 */ /* 0x000fe20000000800 */
[----:B------:R-:W-:Y:S01]  /*f150*/  ULEA.HI UR8, UR8, UR7, URZ, 0x7 ;  /* 0x0000000708087291 */ /* 0x000fe2000f8f383f */
[----:B------:R-:W-:Y:S01]  /*f160*/  P2R R0, PR, RZ, 0x2 ;  /* 0x00000002ff007803 */ /* 0x000fe20000000000 */
[----:B------:R-:W-:Y:S01]  /*f170*/  UIMAD.WIDE.U32 UR4, UR4, UR5, URZ ;  /* 0x00000005040472a5 */ /* 0x000fe2000f8e003f */
[----:B------:R-:W-:Y:S01]  /*f180*/  IMAD.MOV.U32 R26, RZ, RZ, 0x1 ;  /* 0x00000001ff1a7424 */ /* 0x000fe200078e00ff */
[----:B------:R-:W-:Y:S01]  /*f190*/  ULOP3.LUT UR43, URZ, UR6, URZ, 0x33, !UPT ;  /* 0x000000063f2b7292 */ /* 0x000fe2000f8e333f */
[----:B------:R-:W-:Y:S01]  /*f1a0*/  P2R R28, PR, RZ, 0x1 ;  /* 0x00000001ff1c7803 */ /* 0x000fe20000000000 */
[----:B------:R-:W-:Y:S01]  /*f1b0*/  USHF.R.S32.HI UR44, URZ, 0x7, UR8 ;  /* 0x000000073f2c7899 */ /* 0x000fe20008011408 */
[----:B------:R-:W-:Y:S01]  /*f1c0*/  IMAD.MOV.U32 R24, RZ, RZ, 0x1 ;  /* 0x00000001ff187424 */ /* 0x000fe200078e00ff */
[----:B------:R-:W-:Y:S01]  /*f1d0*/  ULDC UR6, c[0x0][0x14] ;  /* 0x0000050000067ab9 */ /* 0x000fe20000000800 */
[----:B------:R-:W-:Y:S01]  /*f1e0*/  IMAD.MOV.U32 R25, RZ, RZ, RZ ;  /* 0x000000ffff197224 */ /* 0x000fe200078e00ff */
[----:B------:R-:W-:-:S02]  /*f1f0*/  UIMAD.WIDE.U32 UR38, UR4, UR6, URZ ;  /* 0x00000006042672a5 */ /* 0x000fc4000f8e003f */
[----:B------:R-:W-:Y:S01]  /*f200*/  UIMAD UR45, UR5, UR6, URZ ;  /* 0x00000006052d72a4 */ /* 0x000fe2000f8e023f */
[----:B------:R-:W-:Y:S01]  /*f210*/  ULDC UR41, c[0x0][0x600] ;  /* 0x0001800000297ab9 */ /* 0x000fe20000000800 */
[----:B------:R-:W-:Y:S02]  /*f220*/  ULOP3.LUT UR46, UR40, 0x2, URZ, 0xfc, !UPT ;  /* 0x00000002282e7892 */ /* 0x000fe4000f8efc3f */
[----:B------:R-:W-:Y:S02]  /*f230*/  UIADD3 UR41, UR41, -0x1, URZ ;  /* 0xffffffff29297890 */ /* 0x000fe4000fffe03f */
[----:B------:R-:W-:Y:S02]  /*f240*/  UIADD3 UR45, UR39, UR45, URZ ;  /* 0x0000002d272d7290 */ /* 0x000fe4000fffe03f */
[----:B------:R-:W-:Y:S01]  /*f250*/  UIADD3 UR47, UR44, 0x1, URZ ;  /* 0x000000012c2f7890 */ /* 0x000fe2000fffe03f */
[----:B------:R-:W-:-:S11]  /*f260*/  ULDC.64 UR36, c[0x0][0x198] ;  /* 0x0000660000247ab9 */ /* 0x000fd60000000a00 */
.L_x_330:
[----:B------:R-:W-:-:S03]  /*f270*/  UMOV UR4, 0xffffffff ;  /* 0xffffffff00047882 */ /* 0x000fc60000000000 */
[----:B------:R-:W-:Y:S05]  /*f280*/  BRA.DIV UR4, `(.L_x_317) ;  /* 0x0000001204d47947 */ /* 0x000fea000b800000 */
[----:B------:R-:W-:-:S13]  /*f290*/  ELECT P6, URZ, PT ;  /* 0x00000000003f782f */ /* 0x000fda00038c0000 */
.L_x_349:
[----:B------:R-:W-:Y:S04]  /*f2a0*/  BSSY B6, `(.L_x_318) ;  /* 0x0000069000067945 */ /* 0x000fe80003800000 */
[----:B------:R-:W-:Y:S05]  /*f2b0*/  @!P6 BRA `(.L_x_319) ;  /* 0x00000004009ce947 */ /* 0x000fea0003800000 */
[----:B------:R-:W0:Y:S01]  /*f2c0*/  S2R R0, SR_CgaCtaId ;  /* 0x0000000000007919 */ /* 0x000e220000008800 */
[----:B------:R-:W-:-:S04]  /*f2d0*/  MOV R27, 0x400 ;  /* 0x00000400001b7802 */ /* 0x000fc80000000f00 */
[----:B0-----:R-:W-:-:S05]  /*f2e0*/  LEA R27, R0, R27, 0x18 ;  /* 0x0000001b001b7211 */ /* 0x001fca00078ec0ff */
[----:B------:R-:W-:-:S05]  /*f2f0*/  VIADD R0, R27, 0x800 ;  /* 0x000008001b007836 */ /* 0x000fca0000000000 */
[----:B------:R-:W-:-:S13]  /*f300*/  LOP3.LUT P0, RZ, R0, 0x3ff, RZ, 0xc0, !PT ;  /* 0x000003ff00ff7812 */ /* 0x000fda000780c0ff */
[----:B------:R-:W-:Y:S05]  /*f310*/  @!P0 BRA `(.L_x_320) ;  /* 0x0000000000408947 */ /* 0x000fea0003800000 */
[----:B------:R-:W-:Y:S01]  /*f320*/  MOV R14, 0x0 ;  /* 0x00000000000e7802 */ /* 0x000fe20000000f00 */
[----:B------:R-:W-:Y:S01]  /*f330*/  ULDC.64 UR4, c[0x4][0x78] ;  /* 0x01001e0000047ab9 */ /* 0x000fe20000000a00 */
[----:B------:R-:W-:Y:S01]  /*f340*/  ULDC.64 UR6, c[0x4][0x8] ;  /* 0x0100020000067ab9 */ /* 0x000fe20000000a00 */
[----:B------:R-:W-:Y:S02]  /*f350*/  IMAD.U32 R4, RZ, RZ, UR4 ;  /* 0x00000004ff047e24 */ /* 0x000fe4000f8e00ff */
[----:B------:R-:W-:Y:S01]  /*f360*/  IMAD.U32 R5, RZ, RZ, UR5 ;  /* 0x00000005ff057e24 */ /* 0x000fe2000f8e00ff */
[----:B------:R-:W0:Y:S01]  /*f370*/  LDC.64 R14, c[0x4][R14] ;  /* 0x010000000e0e7b82 */ /* 0x000e220000000a00 */
[----:B------:R-:W-:Y:S01]  /*f380*/  ULDC.64 UR4, c[0x4][0x80] ;  /* 0x0100200000047ab9 */ /* 0x000fe20000000a00 */
[----:B------:R-:W-:Y:S02]  /*f390*/  IMAD.U32 R10, RZ, RZ, UR6 ;  /* 0x00000006ff0a7e24 */ /* 0x000fe4000f8e00ff */
[----:B------:R-:W-:-:S02]  /*f3a0*/  IMAD.U32 R6, RZ, RZ, UR4 ;  /* 0x00000004ff067e24 */ /* 0x000fc4000f8e00ff */
[----:B------:R-:W-:Y:S02]  /*f3b0*/  IMAD.U32 R7, RZ, RZ, UR5 ;  /* 0x00000005ff077e24 */ /* 0x000fe4000f8e00ff */
[----:B------:R-:W-:Y:S02]  /*f3c0*/  IMAD.U32 R11, RZ, RZ, UR7 ;  /* 0x00000007ff0b7e24 */ /* 0x000fe4000f8e00ff */
[----:B------:R-:W-:Y:S02]  /*f3d0*/  IMAD.MOV.U32 R8, RZ, RZ, 0x70 ;  /* 0x00000070ff087424 */ /* 0x000fe400078e00ff */
[----:B------:R-:W-:Y:S02]  /*f3e0*/  IMAD.MOV.U32 R12, RZ, RZ, 0x1 ;  /* 0x00000001ff0c7424 */ /* 0x000fe400078e00ff */
[----:B------:R-:W-:-:S07]  /*f3f0*/  IMAD.MOV.U32 R13, RZ, RZ, RZ ;  /* 0x000000ffff0d7224 */ /* 0x000fce00078e00ff */
[----:B------:R-:W-:-:S07]  /*f400*/  LEPC R20, `(.L_x_320) ;  /* 0x000000001014794e */ /* 0x000fce0000000000 */
[----:B0-----:R-:W-:Y:S05]  /*f410*/  CALL.ABS.NOINC R14 ;  /* 0x000000000e007343 */ /* 0x001fea0003c00000 */
.L_x_320:
        /* <DEDUP_REMOVED lines=19> */
.L_x_321:
[----:B------:R-:W0:Y:S02]  /*f550*/  LDC R0, c[0x0][0x28c] ;  /* 0x0000a300ff007b82 */ /* 0x000e240000000800 */
[----:B0-----:R-:W-:-:S13]  /*f560*/  ISETP.GE.AND P0, PT, R0, 0x1, PT ;  /* 0x000000010000780c */ /* 0x001fda0003f06270 */
[----:B------:R-:W-:Y:S05]  /*f570*/  @!P0 BRA `(.L_x_319) ;  /* 0x0000000000ec8947 */ /* 0x000fea0003800000 */
[----:B------:R-:W-:Y:S02]  /*f580*/  IMAD.SHL.U32 R22, R22, 0x100, RZ ;  /* 0x0000010016167824 */ /* 0x000fe400078e00ff */
[----:B------:R-:W-:Y:S02]  /*f590*/  IMAD.SHL.U32 R19, R19, 0x80, RZ ;  /* 0x0000008013137824 */ /* 0x000fe400078e00ff */
[----:B------:R-:W-:Y:S02]  /*f5a0*/  IMAD.MOV.U32 R7, RZ, RZ, RZ ;  /* 0x000000ffff077224 */ /* 0x000fe400078e00ff */
[----:B------:R-:W-:Y:S02]  /*f5b0*/  IMAD.U32 R8, RZ, RZ, UR47 ;  /* 0x0000002fff087e24 */ /* 0x000fe4000f8e00ff */
[----:B------:R-:W-:Y:S02]  /*f5c0*/  IMAD.MOV.U32 R0, RZ, RZ, R24 ;  /* 0x000000ffff007224 */ /* 0x000fe400078e0018 */
[----:B------:R-:W-:-:S02]  /*f5d0*/  IMAD.MOV.U32 R4, RZ, RZ, R25 ;  /* 0x000000ffff047224 */ /* 0x000fc400078e0019 */
[----:B------:R-:W-:-:S07]  /*f5e0*/  VIADD R9, R22, 0x80 ;  /* 0x0000008016097836 */ /* 0x000fce0000000000 */
.L_x_325:
[----:B------:R-:W-:Y:S01]  /*f5f0*/  IMAD R6, R4, 0x8, R27 ;  /* 0x0000000804067824 */ /* 0x000fe200078e021b */
[----:B------:R-:W-:Y:S02]  /*f600*/  SHF.L.U32 R3, R0, 0x1f, RZ ;  /* 0x0000001f00037819 */ /* 0x000fe400000006ff */
[----:B------:R-:W-:Y:S02]  /*f610*/  LOP3.LUT P1, RZ, R18, 0x7f, RZ, 0xc0, !PT ;  /* 0x0000007f12ff7812 */ /* 0x000fe4000782c0ff */
[----:B------:R-:W0:Y:S11]  /*f620*/  SYNCS.PHASECHK.TRANS64.TRYWAIT P0, [R6+URZ+0x20], R3 ;  /* 0x00002003060075a7 */ /* 0x000e36000800017f */
[----:B------:R-:W1:Y:S01]  /*f630*/  @!P1 LDC R5, c[0x0][0x500] ;  /* 0x00014000ff059b82 */ /* 0x000e620000000800 */
[----:B0-----:R-:W-:Y:S05]  /*f640*/  @!P0 BRA `(.L_x_322) ;  /* 0x0000001000048947 */ /* 0x001fea0003800000 */
.L_x_350:
[----:B------:R-:W-:Y:S01]  /*f650*/  LOP3.LUT P0, RZ, R18, 0x7f, RZ, 0xc0, !PT ;  /* 0x0000007f12ff7812 */ /* 0x000fe2000780c0ff */
[----:B------:R-:W-:-:S04]  /*f660*/  UPRMT UR4, UR46, 0x9910, URZ ;  /* 0x000099102e047896 */ /* 0x000fc8000800003f */
[----:B------:R-:W-:-:S08]  /*f670*/  UISETP.NE.AND UP0, UPT, UR4, 0x2, UPT ;  /* 0x000000020400788c */ /* 0x000fd0000bf05270 */
[----:B-1----:R1:W-:Y:S01]  /*f680*/  @!P0 SYNCS.ARRIVE.TRANS64 RZ, [R6+URZ], R5 ;  /* 0x0000000506ff89a7 */ /* 0x0023e2000800003f */
[----:B------:R-:W-:-:S13]  /*f690*/  PLOP3.LUT P0, PT, PT, PT, UP0, 0x80, 0x0 ;  /* 0x000000000000781c */ /* 0x000fda0003f0f008 */
[----:B-1----:R-:W-:Y:S05]  /*f6a0*/  @P0 BRA `(.L_x_323) ;  /* 0x0000000000040947 */ /* 0x002fea0003800000 */
[----:B------:R-:W-:Y:S01]  /*f6b0*/  BPT.TRAP 0x1 ;  /* 0x000000040000795c */ /* 0x000fe20000300000 */
.L_x_323:
[----:B------:R-:W-:-:S13]  /*f6c0*/  ISETP.NE.AND P0, PT, R28, RZ, PT ;  /* 0x000000ff1c00720c */ /* 0x000fda0003f05270 */
[----:B------:R-:W-:Y:S05]  /*f6d0*/  @P0 BRA `(.L_x_324) ;  /* 0x0000000000040947 */ /* 0x000fea0003800000 */
[----:B------:R-:W-:Y:S01]  /*f6e0*/  BPT.TRAP 0x1 ;  /* 0x000000040000795c */ /* 0x000fe20000300000 */
.L_x_324:
[C-C-:B0-----:R-:W-:Y:S01]  /*f6f0*/  IMAD R3, R4.reuse, 0x4000, R27.reuse ;  /* 0x0000400004037824 */ /* 0x141fe200078e021b */
[----:B------:R-:W-:Y:S01]  /*f700*/  R2UR UR10, R19 ;  /* 0x00000000130a72ca */ /* 0x000fe200000e0000 */
[----:B------:R-:W-:Y:S01]  /*f710*/  IMAD R5, R4, 0x8000, R27 ;  /* 0x0000800004057824 */ /* 0x000fe200078e021b */
[----:B------:R-:W-:Y:S01]  /*f720*/  UIADD3 UR4, UP0, UR36, 0xf0, URZ ;  /* 0x000000f024047890 */ /* 0x000fe2000ff1e03f */
[----:B------:R-:W-:Y:S01]  /*f730*/  R2UR UR9, R6 ;  /* 0x00000000060972ca */ /* 0x000fe200000e0000 */
[----:B------:R-:W-:Y:S01]  /*f740*/  VIADD R8, R8, 0xffffffff ;  /* 0xffffffff08087836 */ /* 0x000fe20000000000 */
[----:B------:R-:W-:Y:S01]  /*f750*/  R2UR UR7, R3 ;  /* 0x00000000030772ca */ /* 0x000fe200000e0000 */
[----:B------:R-:W-:Y:S01]  /*f760*/  UIADD3 UR6, UP1, UR36, 0x1f0, URZ ;  /* 0x000001f024067890 */ /* 0x000fe2000ff3e03f */
[----:B------:R-:W-:Y:S01]  /*f770*/  R2UR UR8, R5 ;  /* 0x00000000050872ca */ /* 0x000fe200000e0000 */
[----:B------:R-:W-:Y:S01]  /*f780*/  UIADD3.X UR5, URZ, UR37, URZ, UP0, !UPT ;  /* 0x000000253f057290 */ /* 0x000fe200087fe43f */
[----:B------:R-:W-:Y:S01]  /*f790*/  R2UR UR11, R7 ;  /* 0x00000000070b72ca */ /* 0x000fe200000e0000 */
[----:B------:R-:W-:Y:S01]  /*f7a0*/  VIADD R4, R4, 0x1 ;  /* 0x0000000104047836 */ /* 0x000fe20000000000 */
[----:B------:R-:W-:Y:S01]  /*f7b0*/  R2UR UR12, R23 ;  /* 0x00000000170c72ca */ /* 0x000fe200000e0000 */
[----:B------:R-:W-:Y:S01]  /*f7c0*/  UMOV UR14, 0x0 ;  /* 0x00000000000e7882 */ /* 0x000fe20000000000 */
[----:B------:R-:W-:Y:S01]  /*f7d0*/  R2UR UR18, R22 ;  /* 0x00000000161272ca */ /* 0x000fe200000e0000 */
[----:B------:R-:W-:Y:S01]  /*f7e0*/  UMOV UR15, 0x10000000 ;  /* 0x10000000000f7882 */ /* 0x000fe20000000000 */
[----:B------:R-:W-:Y:S01]  /*f7f0*/  R2UR UR19, R9 ;  /* 0x00000000091372ca */ /* 0x000fe200000e0000 */
[----:B------:R-:W-:Y:S01]  /*f800*/  VIADD R7, R7, 0x80 ;  /* 0x0000008007077836 */ /* 0x000fe20000000000 */
[----:B------:R-:W-:Y:S01]  /*f810*/  ISETP.GT.AND P1, PT, R8, 0x1, PT ;  /* 0x000000010800780c */ /* 0x000fe20003f24270 */
[----:B------:R-:W-:Y:S01]  /*f820*/  UIADD3 UR13, UR7, 0x800, URZ ;  /* 0x00000800070d7890 */ /* 0x000fe2000fffe03f */
[----:B------:R-:W-:Y:S01]  /*f830*/  ISETP.NE.AND P0, PT, R4, 0x4, PT ;  /* 0x000000040400780c */ /* 0x000fe20003f05270 */
[----:B------:R-:W-:-:S02]  /*f840*/  UIADD3.X UR7, URZ, UR37, URZ, UP1, !UPT ;  /* 0x000000253f077290 */ /* 0x000fc40008ffe43f */
[----:B------:R-:W-:Y:S01]  /*f850*/  UIADD3 UR16, UR8, 0x10800, URZ ;  /* 0x0001080008107890 */ /* 0x000fe2000fffe03f */
[----:B------:R-:W-:Y:S01]  /*f860*/  SEL R3, RZ, 0x1, P0 ;  /* 0x00000001ff037807 */ /* 0x000fe20000000000 */
[----:B------:R-:W-:Y:S01]  /*f870*/  UIADD3 UR17, UR8, 0x14800, URZ ;  /* 0x0001480008117890 */ /* 0x000fe2000fffe03f */
[----:B------:R-:W-:Y:S02]  /*f880*/  SEL R4, R4, RZ, P0 ;  /* 0x000000ff04047207 */ /* 0x000fe40000000000 */
[----:B------:R-:W-:Y:S01]  /*f890*/  UMOV UR8, UR13 ;  /* 0x0000000d00087c82 */ /* 0x000fe20008000000 */
[----:B------:R-:W-:Y:S01]  /*f8a0*/  LOP3.LUT R0, R0, R3, RZ, 0x3c, !PT ;  /* 0x0000000300007212 */ /* 0x000fe200078e3cff */
[----:B------:R0:W-:Y:S02]  /*f8b0*/  UTMALDG.3D [UR8], [UR4], desc[UR14] ;  /* 0x00000e08040075b4 */ /* 0x0001e40008011000 */
[----:B0-----:R-:W-:Y:S01]  /*f8c0*/  UMOV UR10, UR18 ;  /* 0x00000012000a7c82 */ /* 0x001fe20008000000 */
[----:B------:R-:W-:-:S02]  /*f8d0*/  UMOV UR8, UR16 ;  /* 0x0000001000087c82 */ /* 0x000fc40008000000 */
[----:B------:R0:W-:Y:S02]  /*f8e0*/  UTMALDG.3D [UR8], [UR6], desc[UR14] ;  /* 0x00000e08060075b4 */ /* 0x0001e40008011000 */
[----:B0-----:R-:W-:Y:S01]  /*f8f0*/  UMOV UR8, UR17 ;  /* 0x0000001100087c82 */ /* 0x001fe20008000000 */
[----:B------:R-:W-:Y:S02]  /*f900*/  UMOV UR10, UR19 ;  /* 0x00000013000a7c82 */ /* 0x000fe40008000000 */
[----:B------:R0:W-:Y:S02]  /*f910*/  UTMALDG.3D [UR8], [UR6], desc[UR14] ;  /* 0x00000e08060075b4 */ /* 0x0001e40008011000 */
[----:B0-----:R-:W-:Y:S05]  /*f920*/  @P1 BRA `(.L_x_325) ;  /* 0xfffffffc00301947 */ /* 0x001fea000383ffff */
.L_x_319:
[----:B------:R-:W-:Y:S05]  /*f930*/  BSYNC B6 ;  /* 0x0000000000067941 */ /* 0x000fea0003800000 */
.L_x_318:
[----:B------:R-:W-:Y:S01]  /*f940*/  LOP3.LUT P2, RZ, R26, 0xff, RZ, 0xc0, !PT ;  /* 0x000000ff1aff7812 */ /* 0x000fe2000784c0ff */
[----:B------:R-:W-:Y:S01]  /*f950*/  VIADD R25, R25, UR44 ;  /* 0x0000002c19197c36 */ /* 0x000fe20008000000 */
[----:B------:R-:W-:Y:S01]  /*f960*/  ULDC.64 UR4, c[0x0][0x650] ;  /* 0x0001940000047ab9 */ /* 0x000fe20000000a00 */
[----:B------:R-:W-:Y:S01]  /*f970*/  IMAD.U32 R5, RZ, RZ, UR44 ;  /* 0x0000002cff057e24 */ /* 0x000fe2000f8e00ff */
[----:B------:R-:W-:Y:S01]  /*f980*/  BSSY B0, `(.L_x_326) ;  /* 0x000006c000007945 */ /* 0x000fe20003800000 */
[----:B------:R-:W-:Y:S01]  /*f990*/  IMAD.MOV.U32 R19, RZ, RZ, -0x1 ;  /* 0xffffffffff137424 */ /* 0x000fe200078e00ff */
[----:B------:R-:W-:Y:S01]  /*f9a0*/  ISETP.GT.U32.AND P0, PT, R25, 0x3, PT ;  /* 0x000000031900780c */ /* 0x000fe20003f04070 */
[----:B------:R-:W-:Y:S01]  /*f9b0*/  IMAD.MOV.U32 R22, RZ, RZ, -0x1 ;  /* 0xffffffffff167424 */ /* 0x000fe200078e00ff */
[----:B------:R-:W-:Y:S01]  /*f9c0*/  SHF.R.U32.HI R0, RZ, 0x2, R25 ;  /* 0x00000002ff007819 */ /* 0x000fe20000011619 */
[----:B------:R-:W-:Y:S01]  /*f9d0*/  IMAD.MOV.U32 R23, RZ, RZ, -0x1 ;  /* 0xffffffffff177424 */ /* 0x000fe200078e00ff */
[----:B------:R-:W-:-:S02]  /*f9e0*/  ISETP.LT.U32.AND P0, PT, R5, 0x4, P0 ;  /* 0x000000040500780c */ /* 0x000fc40000701070 */
[----:B------:R-:W-:Y:S01]  /*f9f0*/  LOP3.LUT R0, R0, 0x1, RZ, 0xc0, !PT ;  /* 0x0000000100007812 */ /* 0x000fe200078ec0ff */
[----:B------:R-:W0:Y:S01]  /*fa00*/  @P2 S2R R4, SR_CgaCtaId ;  /* 0x0000000000042919 */ /* 0x000e220000008800 */
[----:B------:R-:W-:Y:S02]  /*fa10*/  @P2 MOV R3, 0x400 ;  /* 0x0000040000032802 */ /* 0x000fe40000000f00 */
[----:B------:R-:W-:Y:S01]  /*fa20*/  ISETP.NE.U32.AND P1, PT, R0, 0x1, PT ;  /* 0x000000010000780c */ /* 0x000fe20003f25070 */
[----:B------:R-:W-:Y:S01]  /*fa30*/  IMAD.U32 R0, RZ, RZ, UR44 ;  /* 0x0000002cff007e24 */ /* 0x000fe2000f8e00ff */
[----:B------:R-:W-:Y:S02]  /*fa40*/  LOP3.LUT R25, R25, 0x3, RZ, 0xc0, !PT ;  /* 0x0000000319197812 */ /* 0x000fe400078ec0ff */
[----:B------:R-:W-:Y:S02]  /*fa50*/  PRMT R26, RZ, 0x7610, R26 ;  /* 0x00007610ff1a7816 */ /* 0x000fe4000000001a */
[----:B------:R-:W-:-:S04]  /*fa60*/  ISETP.GT.U32.AND P1, PT, R0, 0x3, !P1 ;  /* 0x000000030000780c */ /* 0x000fc80004f24070 */
[----:B------:R-:W-:Y:S02]  /*fa70*/  SEL R0, RZ, 0x1, !P1 ;  /* 0x00000001ff007807 */ /* 0x000fe40004800000 */
[----:B0-----:R-:W-:-:S04]  /*fa80*/  @P2 LEA R3, R4, R3, 0x18 ;  /* 0x0000000304032211 */ /* 0x001fc800078ec0ff */
[----:B------:R0:W-:Y:S01]  /*fa90*/  @P2 SYNCS.ARRIVE.TRANS64.A1T0 RZ, [R3+URZ+0x58], RZ ;  /* 0x000058ff03ff29a7 */ /* 0x0001e2000810003f */
[----:B------:R-:W-:-:S04]  /*faa0*/  IADD3 R16, P2, R16, UR38, RZ ;  /* 0x0000002610107c10 */ /* 0x000fc8000ff5e0ff */
[----:B------:R-:W-:Y:S02]  /*fab0*/  IADD3.X R17, R17, UR45, RZ, P2, !PT ;  /* 0x0000002d11117c10 */ /* 0x000fe400097fe4ff */
[----:B------:R-:W-:Y:S02]  /*fac0*/  ISETP.GE.U32.AND P2, PT, R16, UR4, PT ;  /* 0x0000000410007c0c */ /* 0x000fe4000bf46070 */
[----:B0-----:R-:W-:Y:S02]  /*fad0*/  SEL R3, RZ, 0x1, !P0 ;  /* 0x00000001ff037807 */ /* 0x001fe40004000000 */
[----:B------:R-:W-:Y:S02]  /*fae0*/  ISETP.GE.U32.AND.EX P0, PT, R17, UR5, PT, P2 ;  /* 0x0000000511007c0c */ /* 0x000fe4000bf06120 */
[----:B------:R-:W-:Y:S02]  /*faf0*/  LOP3.LUT R24, R0, R24, R3, 0x96, !PT ;  /* 0x0000001800187212 */ /* 0x000fe400078e9603 */
[----:B------:R-:W-:-:S09]  /*fb00*/  PRMT R0, RZ, 0x7610, R0 ;  /* 0x00007610ff007816 */ /* 0x000fd20000000000 */
[----:B------:R-:W-:Y:S05]  /*fb10*/  @P0 BRA `(.L_x_327) ;  /* 0x0000000400480947 */ /* 0x000fea0003800000 */
[----:B------:R-:W-:Y:S01]  /*fb20*/  ULDC.64 UR4, c[0x0][0x628] ;  /* 0x00018a0000047ab9 */ /* 0x000fe20000000a00 */
[----:B------:R-:W0:Y:S01]  /*fb30*/  S2R R3, SR_CTAID.X ;  /* 0x0000000000037919 */ /* 0x000e220000002500 */
[----:B------:R-:W-:Y:S01]  /*fb40*/  ISETP.NE.U32.AND P0, PT, RZ, UR4, PT ;  /* 0x00000004ff007c0c */ /* 0x000fe2000bf05070 */
[----:B------:R-:W-:Y:S01]  /*fb50*/  ULDC UR7, c[0x0][0x630] ;  /* 0x00018c0000077ab9 */ /* 0x000fe20000000800 */
[----:B------:R-:W-:Y:S01]  /*fb60*/  IMAD.MOV.U32 R4, RZ, RZ, R16 ;  /* 0x000000ffff047224 */ /* 0x000fe200078e0010 */
[----:B------:R-:W1:Y:S01]  /*fb70*/  S2R R0, SR_CTAID.Y ;  /* 0x0000000000007919 */ /* 0x000e620000002600 */
[----:B------:R-:W-:Y:S01]  /*fb80*/  ISETP.NE.AND.EX P0, PT, RZ, UR5, PT, P0 ;  /* 0x00000005ff007c0c */ /* 0x000fe2000bf05300 */
[----:B------:R-:W-:-:S12]  /*fb90*/  IMAD.MOV.U32 R5, RZ, RZ, R17 ;  /* 0x000000ffff057224 */ /* 0x000fd800078e0011 */
[----:B------:R-:W-:Y:S05]  /*fba0*/  @!P0 BRA `(.L_x_328) ;  /* 0x0000000000288947 */ /* 0x000fea0003800000 */
[----:B------:R-:W-:Y:S02]  /*fbb0*/  ULDC UR6, c[0x0][0x634] ;  /* 0x00018d0000067ab9 */ /* 0x000fe40000000800 */
[----:B------:R-:W-:-:S05]  /*fbc0*/  IADD3 R9, P0, R16, UR6, RZ ;  /* 0x0000000610097c10 */ /* 0x000fca000ff1e0ff */
[----:B------:R-:W-:-:S04]  /*fbd0*/  IMAD.X R11, RZ, RZ, R17, P0 ;  /* 0x000000ffff0b7224 */ /* 0x000fc800000e0611 */
[----:B------:R-:W-:-:S04]  /*fbe0*/  IMAD.WIDE.U32 R6, R11, UR4, RZ ;  /* 0x000000040b067c25 */ /* 0x000fc8000f8e00ff */
[----:B------:R-:W-:-:S04]  /*fbf0*/  IMAD.WIDE.U32 R6, P0, R9, UR5, R6 ;  /* 0x0000000509067c25 */ /* 0x000fc8000f800006 */
[----:B------:R-:W-:-:S04]  /*fc00*/  IMAD.WIDE.U32 R8, R9, UR4, RZ ;  /* 0x0000000409087c25 */ /* 0x000fc8000f8e00ff */
[----:B------:R-:W-:Y:S01]  /*fc10*/  IMAD.X R5, RZ, RZ, RZ, P0 ;  /* 0x000000ffff057224 */ /* 0x000fe200000e06ff */
[----:B------:R-:W-:Y:S01]  /*fc20*/  IADD3 RZ, P0, R9, R6, RZ ;  /* 0x0000000609ff7210 */ /* 0x000fe20007f1e0ff */
[----:B------:R-:W-:-:S04]  /*fc30*/  IMAD.MOV.U32 R4, RZ, RZ, R7 ;  /* 0x000000ffff047224 */ /* 0x000fc800078e0007 */
[----:B------:R-:W-:-:S08]  /*fc40*/  IMAD.WIDE.U32.X R4, R11, UR5, R4, P0 ;  /* 0x000000050b047c25 */ /* 0x000fd000080e0404 */
.L_x_328:
[--C-:B------:R-:W-:Y:S01]  /*fc50*/  SHF.R.U64 R23, R4, UR7, R5.reuse ;  /* 0x0000000704177c19 */ /* 0x100fe20008001205 */
[----:B------:R-:W-:Y:S01]  /*fc60*/  ULDC.64 UR4, c[0x0][0x620] ;  /* 0x0001880000047ab9 */ /* 0x000fe20000000a00 */
[----:B------:R-:W-:Y:S01]  /*fc70*/  SHF.R.U32.HI R4, RZ, UR7, R5 ;  /* 0x00000007ff047c19 */ /* 0x000fe20008011605 */
[----:B------:R-:W-:Y:S01]  /*fc80*/  ULDC.64 UR8, c[0x0][0x640] ;  /* 0x0001900000087ab9 */ /* 0x000fe20000000a00 */
[----:B------:R-:W-:Y:S01]  /*fc90*/  IADD3 R7, P0, RZ, -R23, RZ ;  /* 0x80000017ff077210 */ /* 0x000fe20007f1e0ff */
[----:B------:R-:W2:Y:S01]  /*fca0*/  LDC R13, c[0x0][0x148] ;  /* 0x00005200ff0d7b82 */ /* 0x000ea20000000800 */
[----:B0-----:R-:W-:Y:S01]  /*fcb0*/  I2FP.F32.U32 R8, R3 ;  /* 0x0000000300087245 */ /* 0x001fe20000201000 */
[----:B------:R-:W-:Y:S02]  /*fcc0*/  ULDC UR6, c[0x0][0x608] ;  /* 0x0001820000067ab9 */ /* 0x000fe40000000800 */
[----:B------:R-:W-:Y:S01]  /*fcd0*/  IMAD.X R4, RZ, RZ, ~R4, P0 ;  /* 0x000000ffff047224 */ /* 0x000fe200000e0e04 */
[----:B------:R-:W-:-:S03]  /*fce0*/  ISETP.NE.U32.AND P0, PT, RZ, UR8, PT ;  /* 0x00000008ff007c0c */ /* 0x000fc6000bf05070 */
[----:B------:R-:W-:Y:S01]  /*fcf0*/  IMAD R6, R4, UR4, RZ ;  /* 0x0000000404067c24 */ /* 0x000fe2000f8e02ff */
[----:B------:R-:W-:Y:S01]  /*fd00*/  ISETP.NE.AND.EX P0, PT, RZ, UR9, PT, P0 ;  /* 0x00000009ff007c0c */ /* 0x000fe2000bf05300 */
[----:B------:R-:W-:Y:S01]  /*fd10*/  IMAD.WIDE.U32 R4, R7, UR4, R16 ;  /* 0x0000000407047c25 */ /* 0x000fe2000f8e0010 */
[----:B------:R-:W-:-:S03]  /*fd20*/  ULDC UR4, c[0x0][0x150] ;  /* 0x0000540000047ab9 */ /* 0x000fc60000000800 */
[----:B------:R-:W-:Y:S01]  /*fd30*/  FMUL R8, R8, UR4 ;  /* 0x0000000408087c20 */ /* 0x000fe20008400000 */
[----:B------:R-:W-:Y:S01]  /*fd40*/  IMAD R7, R7, UR5, R6 ;  /* 0x0000000507077c24 */ /* 0x000fe2000f8e0206 */
[----:B------:R-:W-:Y:S01]  /*fd50*/  ULDC UR4, c[0x0][0x618] ;  /* 0x0001860000047ab9 */ /* 0x000fe20000000800 */
[----:B------:R-:W0:Y:S01]  /*fd60*/  LDC R6, c[0x0][0x144] ;  /* 0x00005100ff067b82 */ /* 0x000e220000000800 */
[----:B------:R-:W-:Y:S01]  /*fd70*/  ULDC UR5, c[0x0][0x154] ;  /* 0x0000550000057ab9 */ /* 0x000fe20000000800 */
[----:B------:R-:W-:Y:S01]  /*fd80*/  IMAD.IADD R5, R5, 0x1, R7 ;  /* 0x0000000105057824 */ /* 0x000fe200078e0207 */
[----:B------:R-:W3:Y:S04]  /*fd90*/  F2I.U32.TRUNC.NTZ R8, R8 ;  /* 0x0000000800087305 */ /* 0x000ee8000020f000 */
[----:B------:R-:W-:-:S02]  /*fda0*/  SHF.R.U64 R10, R4, UR4, R5 ;  /* 0x00000004040a7c19 */ /* 0x000fc40008001205 */
[----:B-1----:R-:W-:Y:S02]  /*fdb0*/  I2FP.F32.U32 R4, R0 ;  /* 0x0000000000047245 */ /* 0x002fe40000201000 */
[----:B------:R-:W-:Y:S01]  /*fdc0*/  SHF.R.U32.HI R5, RZ, UR4, R5 ;  /* 0x00000004ff057c19 */ /* 0x000fe20008011605 */
[----:B------:R-:W-:Y:S02]  /*fdd0*/  ULDC UR4, c[0x0][0x658] ;  /* 0x0001960000047ab9 */ /* 0x000fe40000000800 */
[----:B------:R-:W-:Y:S01]  /*fde0*/  FMUL R7, R4, UR5 ;  /* 0x0000000504077c20 */ /* 0x000fe20008400000 */
[--C-:B------:R-:W-:Y:S02]  /*fdf0*/  SHF.R.U64 R12, R10, UR6, R5.reuse ;  /* 0x000000060a0c7c19 */ /* 0x100fe40008001205 */
[----:B------:R-:W-:Y:S01]  /*fe00*/  SHF.R.U32.HI R5, RZ, UR6, R5 ;  /* 0x00000006ff057c19 */ /* 0x000fe20008011605 */
[----:B------:R1:W4:Y:S01]  /*fe10*/  F2I.U32.TRUNC.NTZ R14, R7 ;  /* 0x00000007000e7305 */ /* 0x000322000020f000 */
[----:B---3--:R-:W-:-:S02]  /*fe20*/  IMAD.MOV R8, RZ, RZ, -R8 ;  /* 0x000000ffff087224 */ /* 0x008fc400078e0a08 */
[--C-:B------:R-:W-:Y:S02]  /*fe30*/  SHF.R.U64 R11, R12, UR4, R5.reuse ;  /* 0x000000040c0b7c19 */ /* 0x100fe40008001205 */
[----:B------:R-:W-:Y:S01]  /*fe40*/  SHF.R.U32.HI R5, RZ, UR4, R5 ;  /* 0x00000004ff057c19 */ /* 0x000fe20008011605 */
[----:B0-----:R-:W-:Y:S02]  /*fe50*/  IMAD R3, R6, R8, R3 ;  /* 0x0000000806037224 */ /* 0x001fe400078e0203 */
[----:B------:R-:W-:Y:S01]  /*fe60*/  IMAD.MOV.U32 R4, RZ, RZ, R11 ;  /* 0x000000ffff047224 */ /* 0x000fe200078e000b */
[----:B-12-4-:R-:W-:Y:S06]  /*fe70*/  @!P0 BRA `(.L_x_329) ;  /* 0x0000000000288947 */ /* 0x016fec0003800000 */
        /* <DEDUP_REMOVED lines=10> */
.L_x_329:
[----:B------:R-:W-:Y:S01]  /*ff20*/  ISETP.NE.AND P0, PT, R2, 0x1, PT ;  /* 0x000000010200780c */ /* 0x000fe20003f05270 */
[----:B------:R-:W-:Y:S01]  /*ff30*/  ULDC UR4, c[0x0][0x648] ;  /* 0x0001920000047ab9 */ /* 0x000fe20000000800 */
[----:B------:R-:W-:Y:S01]  /*ff40*/  IMAD.MOV R14, RZ, RZ, -R14 ;  /* 0x000000ffff0e7224 */ /* 0x000fe200078e0a0e */
[----:B------:R-:W-:Y:S01]  /*ff50*/  SHF.R.U64 R5, R4, UR4, R5 ;  /* 0x0000000404057c19 */ /* 0x000fe20008001205 */
[----:B------:R-:W-:Y:S01]  /*ff60*/  ULDC UR4, c[0x0][0x638] ;  /* 0x00018e0000047ab9 */ /* 0x000fe20000000800 */
[----:B------:R-:W-:Y:S01]  /*ff70*/  LOP3.LUT R12, R12, UR43, RZ, 0xc0, !PT ;  /* 0x0000002b0c0c7c12 */ /* 0x000fe2000f8ec0ff */
[----:B------:R-:W-:Y:S01]  /*ff80*/  ULDC UR5, c[0x0][0x610] ;  /* 0x0001840000057ab9 */ /* 0x000fe20000000800 */
[----:B------:R-:W-:-:S03]  /*ff90*/  LOP3.LUT R4, R10, UR41, RZ, 0xc0, !PT ;  /* 0x000000290a047c12 */ /* 0x000fc6000f8ec0ff */
[----:B------:R-:W-:-:S03]  /*ffa0*/  IMAD R12, R5, UR42, R12 ;  /* 0x0000002a050c7c24 */ /* 0x000fc6000f8e020c */
[----:B------:R-:W-:Y:S02]  /*ffb0*/  @P0 IMAD R3, R13, R14, R0 ;  /* 0x0000000e0d030224 */ /* 0x000fe400078e0200 */
[----:B------:R-:W-:Y:S02]  /*ffc0*/  IMAD.MOV R0, RZ, RZ, -R5 ;  /* 0x000000ffff007224 */ /* 0x000fe400078e0a05 */
[----:B------:R-:W-:Y:S02]  /*ffd0*/  IMAD R3, R12, UR5, R3 ;  /* 0x000000050c037c24 */ /* 0x000fe4000f8e0203 */
[----:B------:R-:W-:Y:S01]  /*ffe0*/  IMAD R11, R0, UR4, R11 ;  /* 0x00000004000b7c24 */ /* 0x000fe2000f8e020b */
[----:B------:R-:W-:Y:S01]  /*fff0*/  ULDC UR4, c[0x0][0x600] ;  /* 0x0001800000047ab9 */ /* 0x000fe20000000800 */
[----:B------:R-:W-:Y:S02]  /*10000*/  IMAD.MOV.U32 R0, RZ, RZ, 0x1 ;  /* 0x00000001ff007424 */ /* 0x000fe400078e00ff */
[----:B------:R-:W-:-:S05]  /*10010*/  IMAD R4, R11, UR4, R4 ;  /* 0x000000040b047c24 */ /* 0x000fca000f8e0204 */
[----:B------:R-:W-:Y:S02]  /*10020*/  SEL R22, R4, R3, !P0 ;  /* 0x0000000304167207 */ /* 0x000fe40004000000 */
[----:B------:R-:W-:-:S07]  /*10030*/  SEL R19, R3, R4, !P0 ;  /* 0x0000000403137207 */ /* 0x000fce0004000000 */
.L_x_327:
[----:B------:R-:W-:Y:S05]  /*10040*/  BSYNC B0 ;  /* 0x0000000000007941 */ /* 0x000fea0003800000 */
.L_x_326:
[----:B------:R-:W-:-:S13]  /*10050*/  LOP3.LUT P0, RZ, R0, 0xff, RZ, 0xc0, !PT ;  /* 0x000000ff00ff7812 */ /* 0x000fda000780c0ff */
[----:B------:R-:W-:Y:S05]  /*10060*/  @P0 BRA `(.L_x_330) ;  /* 0xfffffff000800947 */ /* 0x000fea000383ffff */
[----:B------:R-:W-:Y:S05]  /*10070*/  BSYNC B7 ;  /* 0x0000000000077941 */ /* 0x000fea0003800000 */
.L_x_316:
[----:B------:R-:W-:-:S03]  /*10080*/  UMOV UR4, 0xffffffff ;  /* 0xffffffff00047882 */ /* 0x000fc60000000000 */
[----:B------:R-:W-:Y:S05]  /*10090*/  BRA.DIV UR4, `(.L_x_331) ;  /* 0x0000000604847947 */ /* 0x000fea000b800000 */
[----:B------:R-:W-:-:S13]  /*100a0*/  ELECT P6, URZ, PT ;  /* 0x00000000003f782f */ /* 0x000fda00038c0000 */
.L_x_353:
[----:B------:R-:W-:Y:S04]  /*100b0*/  BSSY B0, `(.L_x_332) ;  /* 0x000002c000007945 */ /* 0x000fe80003800000 */
[----:B------:R-:W-:Y:S05]  /*100c0*/  @!P6 BRA `(.L_x_333) ;  /* 0x0000000000a8e947 */ /* 0x000fea0003800000 */
[----:B------:R-:W-:-:S04]  /*100d0*/  ULOP3.LUT UR4, UR40, 0x2, URZ, 0xfc, !UPT ;  /* 0x0000000228047892 */ /* 0x000fc8000f8efc3f */
[----:B------:R-:W-:-:S06]  /*100e0*/  UISETP.NE.AND UP0, UPT, UR4, 0x3, UPT ;  /* 0x000000030400788c */ /* 0x000fcc000bf05270 */
[----:B------:R-:W-:-:S13]  /*100f0*/  PLOP3.LUT P0, PT, PT, PT, UP0, 0x80, 0x0 ;  /* 0x000000000000781c */ /* 0x000fda0003f0f008 */
[----:B------:R-:W-:Y:S05]  /*10100*/  @!P0 BRA `(.L_x_334) ;  /* 0x0000000000048947 */ /* 0x000fea0003800000 */
[----:B------:R-:W-:Y:S01]  /*10110*/  BPT.TRAP 0x1 ;  /* 0x000000040000795c */ /* 0x000fe20000300000 */
.L_x_334:
[----:B------:R-:W0:Y:S01]  /*10120*/  S2R R3, SR_CgaCtaId ;  /* 0x0000000000037919 */ /* 0x000e220000008800 */
[----:B------:R-:W-:Y:S02]  /*10130*/  MOV R0, 0x400 ;  /* 0x0000040000007802 */ /* 0x000fe40000000f00 */
[----:B------:R-:W-:Y:S02]  /*10140*/  SHF.L.U32 R2, R24, 0x1f, RZ ;  /* 0x0000001f18027819 */ /* 0x000fe400000006ff */
[----:B0-----:R-:W-:-:S05]  /*10150*/  LEA R0, R3, R0, 0x18 ;  /* 0x0000000003007211 */ /* 0x001fca00078ec0ff */
[----:B------:R-:W-:-:S04]  /*10160*/  VIADD R0, R0, 0x20 ;  /* 0x0000002000007836 */ /* 0x000fc80000000000 */
[C---:B------:R-:W-:Y:S02]  /*10170*/  IMAD R5, R25.reuse, 0x8, R0 ;  /* 0x0000000819057824 */ /* 0x040fe400078e0200 */
[----:B------:R-:W-:Y:S02]  /*10180*/  VIADD R25, R25, 0x1 ;  /* 0x0000000119197836 */ /* 0x000fe40000000000 */
[----:B------:R-:W0:Y:S03]  /*10190*/  SYNCS.PHASECHK.TRANS64.TRYWAIT P0, [R5+URZ], R2 ;  /* 0x00000002050075a7 */ /* 0x000e26000800017f */
[----:B------:R-:W-:-:S04]  /*101a0*/  ISETP.NE.AND P1, PT, R25, 0x4, PT ;  /* 0x000000041900780c */ /* 0x000fc80003f25270 */
[----:B------:R-:W-:Y:S02]  /*101b0*/  SEL R3, RZ, 0x1, P1 ;  /* 0x00000001ff037807 */ /* 0x000fe40000800000 */
[----:B------:R-:W-:Y:S02]  /*101c0*/  SEL R25, R25, RZ, P1 ;  /* 0x000000ff19197207 */ /* 0x000fe40000800000 */
[----:B------:R-:W-:-:S03]  /*101d0*/  LOP3.LUT R24, R24, R3, RZ, 0x3c, !PT ;  /* 0x0000000318187212 */ /* 0x000fc600078e3cff */
[----:B------:R-:W-:Y:S01]  /*101e0*/  IMAD R7, R25, 0x8, R0 ;  /* 0x0000000819077824 */ /* 0x000fe200078e0200 */
[----:B------:R-:W-:Y:S01]  /*101f0*/  SHF.L.U32 R4, R24, 0x1f, RZ ;  /* 0x0000001f18047819 */ /* 0x000fe200000006ff */
[----:B0-----:R-:W-:Y:S06]  /*10200*/  @!P0 BRA `(.L_x_335) ;  /* 0x0000000400488947 */ /* 0x001fec0003800000 */
.L_x_354:
[----:B------:R-:W1:Y:S01]  /*10210*/  SYNCS.PHASECHK.TRANS64.TRYWAIT P0, [R7+URZ], R4 ;  /* 0x00000004070075a7 */ /* 0x000e62000800017f */
[----:B0-----:R-:W-:-:S05]  /*10220*/  VIADD R2, R25, 0x1 ;  /* 0x0000000119027836 */ /* 0x001fca0000000000 */
[----:B------:R-:W-:-:S04]  /*10230*/  ISETP.NE.AND P1, PT, R2, 0x4, PT ;  /* 0x000000040200780c */ /* 0x000fc80003f25270 */
[----:B------:R-:W-:Y:S02]  /*10240*/  SEL R3, RZ, 0x1, P1 ;  /* 0x00000001ff037807 */ /* 0x000fe40000800000 */
[----:B------:R-:W-:Y:S02]  /*10250*/  SEL R9, R2, RZ, P1 ;  /* 0x000000ff02097207 */ /* 0x000fe40000800000 */
[----:B------:R-:W-:-:S03]  /*10260*/  LOP3.LUT R11, R24, R3, RZ, 0x3c, !PT ;  /* 0x00000003180b7212 */ /* 0x000fc600078e3cff */
[----:B------:R-:W-:Y:S01]  /*10270*/  IMAD R6, R9, 0x8, R0 ;  /* 0x0000000809067824 */ /* 0x000fe200078e0200 */
[----:B------:R-:W-:Y:S01]  /*10280*/  SHF.L.U32 R5, R11, 0x1f, RZ ;  /* 0x0000001f0b057819 */ /* 0x000fe200000006ff */
[----:B-1----:R-:W-:Y:S06]  /*10290*/  @!P0 BRA `(.L_x_336) ;  /* 0x0000000400388947 */ /* 0x002fec0003800000 */
.L_x_355:
[----:B------:R-:W1:Y:S01]  /*102a0*/  SYNCS.PHASECHK.TRANS64.TRYWAIT P0, [R6+URZ], R5 ;  /* 0x00000005060075a7 */ /* 0x000e62000800017f */
[----:B------:R-:W-:-:S05]  /*102b0*/  VIADD R2, R9, 0x1 ;  /* 0x0000000109027836 */ /* 0x000fca0000000000 */
[----:B------:R-:W-:-:S04]  /*102c0*/  ISETP.NE.AND P1, PT, R2, 0x4, PT ;  /* 0x000000040200780c */ /* 0x000fc80003f25270 */
[----:B0-----:R-:W-:Y:S02]  /*102d0*/  SEL R4, RZ, 0x1, P1 ;  /* 0x00000001ff047807 */ /* 0x001fe40000800000 */
[----:B------:R-:W-:Y:S02]  /*102e0*/  SEL R3, R2, RZ, P1 ;  /* 0x000000ff02037207 */ /* 0x000fe40000800000 */
[----:B------:R-:W-:Y:S01]  /*102f0*/  LOP3.LUT R4, R11, R4, RZ, 0x3c, !PT ;  /* 0x000000040b047212 */ /* 0x000fe200078e3cff */
[----:B-1----:R-:W-:Y:S06]  /*10300*/  @!P0 BRA `(.L_x_337) ;  /* 0x0000000400308947 */ /* 0x002fec0003800000 */
.L_x_356:
[----:B------:R-:W-:Y:S01]  /*10310*/  IMAD R3, R3, 0x8, R0 ;  /* 0x0000000803037824 */ /* 0x000fe200078e0200 */
[----:B------:R-:W-:-:S07]  /*10320*/  SHF.L.U32 R0, R4, 0x1f, RZ ;  /* 0x0000001f04007819 */ /* 0x000fce00000006ff */
.L_x_338:
[----:B-1----:R1:W2:Y:S02]  /*10330*/  SYNCS.PHASECHK.TRANS64.TRYWAIT P0, [R3+URZ], R0 ;  /* 0x00000000030075a7 */ /* 0x0022a4000800017f */
[----:B--2---:R-:W-:Y:S05]  /*10340*/  @!P0 NANOSLEEP.SYNCS 0x989680 ;  /* 0x009896800000895d */ /* 0x004fea0003900000 */
[----:B------:R-:W2:Y:S02]  /*10350*/  @!P0 SYNCS.PHASECHK.TRANS64 P0, [R3+URZ], R0 ;  /* 0x00000000030085a7 */ /* 0x000ea4000800007f */
[----:B--2---:R-:W-:Y:S05]  /*10360*/  @!P0 BRA `(.L_x_338) ;  /* 0xfffffffc00f08947 */ /* 0x004fea000383ffff */
.L_x_333:
[----:B------:R-:W-:Y:S05]  /*10370*/  BSYNC B0 ;  /* 0x0000000000007941 */ /* 0x000fea0003800000 */
.L_x_332:
[----:B------:R-:W-:Y:S05]  /*10380*/  EXIT ;  /* 0x000000000000794d */ /* 0x000fea0003800000 */
.L_x_16:
[----:B------:R-:W-:Y:S02]  /*10390*/  IMAD.MOV.U32 R12, RZ, RZ, RZ ;  /* 0x000000ffff0c7224 */ /* 0x000fe400078e00ff */
[----:B------:R-:W-:Y:S02]  /*103a0*/  IMAD.MOV.U32 R11, RZ, RZ, 0x1f ;  /* 0x0000001fff0b7424 */ /* 0x000fe400078e00ff */
[----:B------:R-:W-:-:S07]  /*103b0*/  IMAD.MOV.U32 R15, RZ, RZ, -0x1 ;  /* 0xffffffffff0f7424 */ /* 0x000fce00078e00ff */
[----:B01---5:R-:W-:Y:S05]  /*103c0*/  WARPSYNC.COLLECTIVE R15, `(.L_x_339) ;  /* 0x000000000f087348 */ /* 0x023fea0003c00000 */
[----:B------:R2:W3:Y:S02]  /*103d0*/  SHFL.IDX P6, R14, R13, R12, R11 ;  /* 0x0000000c0d0e7389 */ /* 0x0004e400000c000b */
[----:B0123-5:R-:W-:Y:S01]  /*103e0*/  ENDCOLLECTIVE ;  /* 0x000000000000791b */ /* 0x02ffe20003800000 */
.L_x_339:
[----:B------:R-:W-:Y:S05]  /*103f0*/  BRA `(.L_x_340) ;  /* 0xffffff0c00f47947 */ /* 0x000fea000383ffff */
.L_x_20:
[----:B---3--:R3:W4:Y:S02]  /*10400*/  SYNCS.PHASECHK.TRANS64.TRYWAIT P0, [R3+URZ], R0 ;  /* 0x00000000030075a7 */ /* 0x008724000800017f */
[----:B----4-:R-:W-:Y:S05]  /*10410*/  @!P0 NANOSLEEP.SYNCS 0x989680 ;  /* 0x009896800000895d */ /* 0x010fea0003900000 */
[----:B------:R-:W4:Y:S02]  /*10420*/  @!P0 SYNCS.PHASECHK.TRANS64 P0, [R3+URZ], R0 ;  /* 0x00000000030085a7 */ /* 0x000f24000800007f */
[----:B----4-:R-:W-:Y:S05]  /*10430*/  @!P0 BRA `(.L_x_20) ;  /* 0xfffffffc00f08947 */ /* 0x010fea000383ffff */
[----:B------:R-:W-:Y:S05]  /*10440*/  BRA `(.L_x_19) ;  /* 0xffffff1000107947 */ /* 0x000fea000383ffff */
.L_x_24:
[----:B------:R-:W-:Y:S01]  /*10450*/  BSSY B2, `(.L_x_341) ;  /* 0x0000005000027945 */ /* 0x000fe20003800000 */
[----:B0-----:R-:W-:-:S07]  /*10460*/  IMAD.MOV.U32 R15, RZ, RZ, -0x1 ;  /* 0xffffffffff0f7424 */ /* 0x001fce00078e00ff */
[----:B-----5:R-:W-:Y:S05]  /*10470*/  WARPSYNC.COLLECTIVE R15, `(.L_x_342) ;  /* 0x000000000f087348 */ /* 0x020fea0003c00000 */
[----:B------:R-:W-:Y:S01]  /*10480*/  NOP ;  /* 0x0000000000007918 */ /* 0x000fe20000000000 */
[----:B-----5:R-:W-:Y:S01]  /*10490*/  ENDCOLLECTIVE ;  /* 0x000000000000791b */ /* 0x020fe20003800000 */
.L_x_342:
[----:B------:R-:W-:Y:S05]  /*104a0*/  BSYNC B2 ;  /* 0x0000000000027941 */ /* 0x000fea0003800000 */
.L_x_341:
[----:B------:R-:W-:Y:S05]  /*104b0*/  BRA `(.L_x_343) ;  /* 0xffffff1800a87947 */ /* 0x000fea000383ffff */
.L_x_30:
[----:B0-----:R-:W-:-:S04]  /*104c0*/  IMAD.U32 R20, RZ, RZ, UR4 ;  /* 0x00000004ff147e24 */ /* 0x001fc8000f8e00ff */
[----:B------:R0:W1:Y:S03]  /*104d0*/  SYNCS.PHASECHK.TRANS64.TRYWAIT P0, [R20+URZ], R11 ;  /* 0x0000000b140075a7 */ /* 0x000066000800017f */
[----:B-1----:R-:W-:Y:S05]  /*104e0*/  @!P0 NANOSLEEP.SYNCS 0x989680 ;  /* 0x009896800000895d */ /* 0x002fea0003900000 */
[----:B------:R-:W1:Y:S02]  /*104f0*/  @!P0 SYNCS.PHASECHK.TRANS64 P0, [R20+URZ], R11 ;  /* 0x0000000b140085a7 */ /* 0x000e64000800007f */
[----:B-1----:R-:W-:Y:S05]  /*10500*/  @!P0 BRA `(.L_x_30) ;  /* 0xfffffffc00ec8947 */ /* 0x002fea000383ffff */
[----:B------:R-:W-:Y:S05]  /*10510*/  BRA `(.L_x_29) ;  /* 0xffffff2400ac7947 */ /* 0x000fea000383ffff */
.L_x_40:
[----:B0-----:R0:W1:Y:S02]  /*10520*/  SYNCS.PHASECHK.TRANS64.TRYWAIT P0, [R9+URZ], R10 ;  /* 0x0000000a090075a7 */ /* 0x001064000800017f */
[----:B-1----:R-:W-:Y:S05]  /*10530*/  @!P0 NANOSLEEP.SYNCS 0x989680 ;  /* 0x009896800000895d */ /* 0x002fea0003900000 */
[----:B------:R-:W1:Y:S02]  /*10540*/  @!P0 SYNCS.PHASECHK.TRANS64 P0, [R9+URZ], R10 ;  /* 0x0000000a090085a7 */ /* 0x000e64000800007f */
[----:B-1----:R-:W-:Y:S05]  /*10550*/  @!P0 BRA `(.L_x_40) ;  /* 0xfffffffc00f08947 */ /* 0x002fea000383ffff */
[----:B------:R-:W-:Y:S05]  /*10560*/  BRA `(.L_x_39) ;  /* 0xffffff3800d87947 */ /* 0x000fea000383ffff */
.L_x_42:
[----:B------:R-:W-:Y:S01]  /*10570*/  BSSY B1, `(.L_x_344) ;  /* 0x0000005000017945 */ /* 0x000fe20003800000 */
[----:B0-----:R-:W-:-:S07]  /*10580*/  IMAD.MOV.U32 R15, RZ, RZ, -0x1 ;  /* 0xffffffffff0f7424 */ /* 0x001fce00078e00ff */
[----:B-----5:R-:W-:Y:S05]  /*10590*/  WARPSYNC.COLLECTIVE R15, `(.L_x_345) ;  /* 0x000000000f087348 */ /* 0x020fea0003c00000 */
[----:B------:R-:W-:Y:S01]  /*105a0*/  NOP ;  /* 0x0000000000007918 */ /* 0x000fe20000000000 */
[----:B-----5:R-:W-:Y:S01]  /*105b0*/  ENDCOLLECTIVE ;  /* 0x000000000000791b */ /* 0x020fe20003800000 */
.L_x_345:
[----:B------:R-:W-:Y:S05]  /*105c0*/  BSYNC B1 ;  /* 0x0000000000017941 */ /* 0x000fea0003800000 */
.L_x_344:
[----:B------:R-:W-:Y:S05]  /*105d0*/  BRA `(.L_x_346) ;  /* 0xffffff4000a47947 */ /* 0x000fea000383ffff */
.L_x_317:
[----:B------:R-:W-:Y:S01]  /*105e0*/  BSSY B0, `(.L_x_347) ;  /* 0x0000006000007945 */ /* 0x000fe20003800000 */
[----:B------:R-:W-:-:S07]  /*105f0*/  IMAD.MOV.U32 R15, RZ, RZ, -0x1 ;  /* 0xffffffffff0f7424 */ /* 0x000fce00078e00ff */
[----:B------:R-:W-:Y:S05]  /*10600*/  WARPSYNC.COLLECTIVE R15, `(.L_x_348) ;  /* 0x000000000f0c7348 */ /* 0x000fea0003c00000 */
[----:B------:R-:W-:Y:S02]  /*10610*/  ELECT P6, UR62, PT ;  /* 0x00000000003e782f */ /* 0x000fe400038c0000 */
[----:B------:R-:W-:Y:S01]  /*10620*/  MOV R14, UR62 ;  /* 0x0000003e000e7c02 */ /* 0x000fe20008000f00 */
[----:B------:R-:W-:Y:S10]  /*10630*/  ENDCOLLECTIVE ;  /* 0x000000000000791b */ /* 0x000ff40003800000 */
.L_x_348:
[----:B------:R-:W-:Y:S05]  /*10640*/  BSYNC B0 ;  /* 0x0000000000007941 */ /* 0x000fea0003800000 */
.L_x_347:
[----:B------:R-:W-:Y:S05]  /*10650*/  BRA `(.L_x_349) ;  /* 0xffffffec00107947 */ /* 0x000fea000383ffff */
.L_x_322:
[----:B0-----:R0:W2:Y:S02]  /*10660*/  SYNCS.PHASECHK.TRANS64.TRYWAIT P0, [R6+URZ+0x20], R3 ;  /* 0x00002003060075a7 */ /* 0x0010a4000800017f */
[----:B--2---:R-:W-:Y:S05]  /*10670*/  @!P0 NANOSLEEP.SYNCS 0x989680 ;  /* 0x009896800000895d */ /* 0x004fea0003900000 */
[----:B------:R-:W2:Y:S02]  /*10680*/  @!P0 SYNCS.PHASECHK.TRANS64 P0, [R6+URZ+0x20], R3 ;  /* 0x00002003060085a7 */ /* 0x000ea4000800007f */
[----:B--2---:R-:W-:Y:S05]  /*10690*/  @!P0 BRA `(.L_x_322) ;  /* 0xfffffffc00f08947 */ /* 0x004fea000383ffff */
[----:B------:R-:W-:Y:S05]  /*106a0*/  BRA `(.L_x_350) ;  /* 0xffffffec00e87947 */ /* 0x000fea000383ffff */
.L_x_331:
[----:B------:R-:W-:Y:S01]  /*106b0*/  BSSY B0, `(.L_x_351) ;  /* 0x0000006000007945 */ /* 0x000fe20003800000 */
[----:B------:R-:W-:-:S07]  /*106c0*/  IMAD.MOV.U32 R15, RZ, RZ, -0x1 ;  /* 0xffffffffff0f7424 */ /* 0x000fce00078e00ff */
[----:B------:R-:W-:Y:S05]  /*106d0*/  WARPSYNC.COLLECTIVE R15, `(.L_x_352) ;  /* 0x000000000f0c7348 */ /* 0x000fea0003c00000 */
[----:B------:R-:W-:Y:S02]  /*106e0*/  ELECT P6, UR62, PT ;  /* 0x00000000003e782f */ /* 0x000fe400038c0000 */
[----:B------:R-:W-:Y:S01]  /*106f0*/  MOV R14, UR62 ;  /* 0x0000003e000e7c02 */ /* 0x000fe20008000f00 */
[----:B------:R-:W-:Y:S10]  /*10700*/  ENDCOLLECTIVE ;  /* 0x000000000000791b */ /* 0x000ff40003800000 */
.L_x_352:
[----:B------:R-:W-:Y:S05]  /*10710*/  BSYNC B0 ;  /* 0x0000000000007941 */ /* 0x000fea0003800000 */
.L_x_351:
[----:B------:R-:W-:Y:S05]  /*10720*/  BRA `(.L_x_353) ;  /* 0xfffffff800607947 */ /* 0x000fea000383ffff */
.L_x_335:
[----:B0-----:R0:W1:Y:S02]  /*10730*/  SYNCS.PHASECHK.TRANS64.TRYWAIT P0, [R5+URZ], R2 ;  /* 0x00000002050075a7 */ /* 0x001064000800017f */
[----:B-1----:R-:W-:Y:S05]  /*10740*/  @!P0 NANOSLEEP.SYNCS 0x989680 ;  /* 0x009896800000895d */ /* 0x002fea0003900000 */
[----:B------:R-:W1:Y:S02]  /*10750*/  @!P0 SYNCS.PHASECHK.TRANS64 P0, [R5+URZ], R2 ;  /* 0x00000002050085a7 */ /* 0x000e64000800007f */
[----:B-1----:R-:W-:Y:S05]  /*10760*/  @!P0 BRA `(.L_x_335) ;  /* 0xfffffffc00f08947 */ /* 0x002fea000383ffff */
[----:B------:R-:W-:Y:S05]  /*10770*/  BRA `(.L_x_354) ;  /* 0xfffffff800a47947 */ /* 0x000fea000383ffff */
.L_x_336:
[----:B0-----:R0:W1:Y:S02]  /*10780*/  SYNCS.PHASECHK.TRANS64.TRYWAIT P0, [R7+URZ], R4 ;  /* 0x00000004070075a7 */ /* 0x001064000800017f */
[----:B-1----:R-:W-:Y:S05]  /*10790*/  @!P0 NANOSLEEP.SYNCS 0x989680 ;  /* 0x009896800000895d */ /* 0x002fea0003900000 */
[----:B------:R-:W1:Y:S02]  /*107a0*/  @!P0 SYNCS.PHASECHK.TRANS64 P0, [R7+URZ], R4 ;  /* 0x00000004070085a7 */ /* 0x000e64000800007f */
[----:B-1----:R-:W-:Y:S05]  /*107b0*/  @!P0 BRA `(.L_x_336) ;  /* 0xfffffffc00f08947 */ /* 0x002fea000383ffff */
[----:B------:R-:W-:Y:S05]  /*107c0*/  BRA `(.L_x_355) ;  /* 0xfffffff800b47947 */ /* 0x000fea000383ffff */
.L_x_337:
[----:B0-----:R0:W1:Y:S02]  /*107d0*/  SYNCS.PHASECHK.TRANS64.TRYWAIT P0, [R6+URZ], R5 ;  /* 0x00000005060075a7 */ /* 0x001064000800017f */
[----:B-1----:R-:W-:Y:S05]  /*107e0*/  @!P0 NANOSLEEP.SYNCS 0x989680 ;  /* 0x009896800000895d */ /* 0x002fea0003900000 */
[----:B------:R-:W1:Y:S02]  /*107f0*/  @!P0 SYNCS.PHASECHK.TRANS64 P0, [R6+URZ], R5 ;  /* 0x00000005060085a7 */ /* 0x000e64000800007f */
[----:B-1----:R-:W-:Y:S05]  /*10800*/  @!P0 BRA `(.L_x_337) ;  /* 0xfffffffc00f08947 */ /* 0x002fea000383ffff */
[----:B------:R-:W-:Y:S05]  /*10810*/  BRA `(.L_x_356) ;  /* 0xfffffff800bc7947 */ /* 0x000fea000383ffff */
.L_x_357:
[----:B------:R-:W-:-:S00]  /*10820*/  BRA `(.L_x_357) ;  /* 0xfffffffc00fc7947 */ /* 0x000fc0000383ffff */
[----:B------:R-:W-:-:S00]  /*10830*/  NOP ;  /* 0x0000000000007918 */ /* 0x000fc00000000000 */
        /* <DEDUP_REMOVED lines=12> */
.L_x_358:


//--------------------- .nv.global.init           --------------------------
	.section	.nv.global.init,"aw",@progbits
.nv.global.init:
	.type		$str$24,@object
	.size		$str$24,($str$25 - $str$24)
$str$24:
        /*0000*/ 	.byte	0x28, 0x61, 0x64, 0x64, 0x72, 0x65, 0x73, 0x73, 0x20, 0x26, 0x20, 0x6d, 0x61, 0x73, 0x6b, 0x29
        /*0010*/ 	.byte	0x20, 0x3d, 0x3d, 0x20, 0x30, 0x00
	.type		$str$25,@object
	.size		$str$25,(__unnamed_1 - $str$25)
$str$25:
        /*0016*/ 	.byte	0x2f, 0x74, 0x6d, 0x70, 0x2f, 0x63, 0x75, 0x74, 0x6c, 0x61, 0x73, 0x73, 0x5f, 0x73, 0x77, 0x65
        /*0026*/ 	.byte	0x65, 0x70, 0x5f, 0x73, 0x72, 0x63, 0x2f, 0x69, 0x6e, 0x63, 0x6c, 0x75, 0x64, 0x65, 0x2f, 0x63
        /*0036*/ 	.byte	0x75, 0x74, 0x65, 0x2f, 0x70, 0x6f, 0x69, 0x6e, 0x74, 0x65, 0x72, 0x5f, 0x66, 0x6c, 0x61, 0x67
        /*0046*/ 	.byte	0x67, 0x65, 0x64, 0x2e, 0x68, 0x70, 0x70, 0x00
	.type		__unnamed_1,@object
	.size		__unnamed_1,(__unnamed_3 - __unnamed_1)
__unnamed_1:
        /*004e*/ 	.byte	0x61, 0x75, 0x74, 0x6f, 0x20, 0x63, 0x75, 0x74, 0x65, 0x3a, 0x3a, 0x61, 0x73, 0x5f, 0x70, 0x6f
        /* <DEDUP_REMOVED lines=28> */
        /*021e*/ 	.byte	0x20, 0x26, 0x5d, 0x00
	.type		__unnamed_3,@object
	.size		__unnamed_3,(__unnamed_2 - __unnamed_3)
__unnamed_3:
        /* <DEDUP_REMOVED lines=30> */
	.type		__unnamed_2,@object
	.size		__unnamed_2,(.L_1 - __unnamed_2)
__unnamed_2:
        /* <DEDUP_REMOVED lines=29> */
        /*05c6*/ 	.byte	0x3e, 0x3e, 0x3e, 0x3e, 0x20, 0x26, 0x5d, 0x00
.L_1:


//--------------------- .nv.shared._ZN7cutlass13device_kernelINS_4gemm6kernel13GemmUniversalIN4cute5tupleIJiiiiEEENS1_10collective13CollectiveMmaINS1_39MainloopSm90TmaGmmaRmemAWarpSpecializedILi4ENS5_IJNS4_1CILi1EEESB_SB_EEENS1_35KernelTmaWarpSpecializedCooperativeEEENS5_IJNSA_ILi128EEENSA_ILi256EEESF_EEENS_12float_e4m3_tENS5_IJSB_llEEESI_SJ_NS4_8TiledMMAINS4_8MMA_AtomIJNS4_4SM904GMMA31MMA_64x256x32_F32E4M3E4M3_RS_TNILNSN_7ScaleInE1ELSP_1EEEEEENS4_6LayoutINS5_IJNSA_ILi2EEESB_SB_EEENS5_IJSB_NSA_ILi0EEESV_EEEEENS5_IJNS4_10UnderscoreESY_SY_EEEEENS4_13SM90_TMA_LOADENS4_14ComposedLayoutINS4_7SwizzleILi3ELi4ELi3EEENS4_18smem_ptr_flag_bitsILi8EEENSS_INS5_IJSF_NSA_ILi8EEEEEENS5_IJSB_SF_EEEEEEENS4_9Copy_AtomIJNS4_39AutoVectorizingCopyWithAssumedAlignmentILi128EEESI_EEENS4_8identityES11_S1B_vS1G_EENS_8epilogue10collective6detail29Sm90TmaWarpSpecializedAdapterINS1J_15DefaultEpilogueISI_NS5_IJlSB_lEEES1N_NS1I_6thread17LinearCombinationISI_Li1EffLNS1O_9ScaleType4KindE0ELNS_15FloatRoundStyleE2ESI_EENS1_15EpilogueDefaultEEEEEvvEEEEvNT_6ParamsE --------------------------
	.section	.nv.shared._ZN7cutlass13device_kernelINS_4gemm6kernel13GemmUniversalIN4cute5tupleIJiiiiEEENS1_10collective13CollectiveMmaINS1_39MainloopSm90TmaGmmaRmemAWarpSpecializedILi4ENS5_IJNS4_1CILi1EEESB_SB_EEENS1_35KernelTmaWarpSpecializedCooperativeEEENS5_IJNSA_ILi128EEENSA_ILi256EEESF_EEENS_12float_e4m3_tENS5_IJSB_llEEESI_SJ_NS4_8TiledMMAINS4_8MMA_AtomIJNS4_4SM904GMMA31MMA_64x256x32_F32E4M3E4M3_RS_TNILNSN_7ScaleInE1ELSP_1EEEEEENS4_6LayoutINS5_IJNSA_ILi2EEESB_SB_EEENS5_IJSB_NSA_ILi0EEESV_EEEEENS5_IJNS4_10UnderscoreESY_SY_EEEEENS4_13SM90_TMA_LOADENS4_14ComposedLayoutINS4_7SwizzleILi3ELi4ELi3EEENS4_18smem_ptr_flag_bitsILi8EEENSS_INS5_IJSF_NSA_ILi8EEEEEENS5_IJSB_SF_EEEEEEENS4_9Copy_AtomIJNS4_39AutoVectorizingCopyWithAssumedAlignmentILi128EEESI_EEENS4_8identityES11_S1B_vS1G_EENS_8epilogue10collective6detail29Sm90TmaWarpSpecializedAdapterINS1J_15DefaultEpilogueISI_NS5_IJlSB_lEEES1N_NS1I_6thread17LinearCombinationISI_Li1EffLNS1O_9ScaleType4KindE0ELNS_15FloatRoundStyleE2ESI_EENS1_15EpilogueDefaultEEEEEvvEEEEvNT_6ParamsE,"aw",@nobits
	.sectionflags	@""
	.align	16
	.zero		1024


//--------------------- .nv.shared.reserved.0     --------------------------
	.section	.nv.shared.reserved.0,"aw",@nobits
	.weak		__nv_reservedSMEM_offset_0_alias
	.size		__nv_reservedSMEM_offset_0_alias, 0, 0
	.other		__nv_reservedSMEM_offset_0_alias,@"STO_CUDA_RESERVED_SHARED STV_DEFAULT"
__nv_reservedSMEM_offset_0_alias:
	.zero		0


//--------------------- .nv.global                --------------------------
	.section	.nv.global,"aw",@nobits
.nv.global:
	.type		_ZN40_INTERNAL_a18789ba_4_k_cu_c970e79b_161074cute1_E,@object
	.size		_ZN40_INTERNAL_a18789ba_4_k_cu_c970e79b_161074cute1_E,(_ZN40_INTERNAL_a18789ba_4_k_cu_c970e79b_161074cuda3std3__45__cpo6cbeginE - _ZN40_INTERNAL_a18789ba_4_k_cu_c970e79b_161074cute1_E)
_ZN40_INTERNAL_a18789ba_4_k_cu_c970e79b_161074cute1_E:
	.zero		1
	.type		_ZN40_INTERNAL_a18789ba_4_k_cu_c970e79b_161074cuda3std3__45__cpo6cbeginE,@object
	.size		_ZN40_INTERNAL_a18789ba_4_k_cu_c970e79b_161074cuda3std3__45__cpo6cbeginE,(_ZN40_INTERNAL_a18789ba_4_k_cu_c970e79b_161074cuda3std3__48in_placeE - _ZN40_INTERNAL_a18789ba_4_k_cu_c970e79b_161074cuda3std3__45__cpo6cbeginE)
_ZN40_INTERNAL_a18789ba_4_k_cu_c970e79b_161074cuda3std3__45__cpo6cbeginE:
	.zero		1
	.type		_ZN40_INTERNAL_a18789ba_4_k_cu_c970e79b_161074cuda3std3__48in_placeE,@object
	.size		_ZN40_INTERNAL_a18789ba_4_k_cu_c970e79b_161074cuda3std3__48in_placeE,(_ZN40_INTERNAL_a18789ba_4_k_cu_c970e79b_161074cuda3std6ranges3__45__cpo9iter_moveE - _ZN40_INTERNAL_a18789ba_4_k_cu_c970e79b_161074cuda3std3__48in_placeE)
_ZN40_INTERNAL_a18789ba_4_k_cu_c970e79b_161074cuda3std3__48in_placeE:
	.zero		1
	.type		_ZN40_INTERNAL_a18789ba_4_k_cu_c970e79b_161074cuda3std6ranges3__45__cpo9iter_moveE,@object
	.size		_ZN40_INTERNAL_a18789ba_4_k_cu_c970e79b_161074cuda3std6ranges3__45__cpo9iter_moveE,(_ZN40_INTERNAL_a18789ba_4_k_cu_c970e79b_161074cuda3std3__45__cpo5beginE - _ZN40_INTERNAL_a18789ba_4_k_cu_c970e79b_161074cuda3std6ranges3__45__cpo9iter_moveE)
_ZN40_INTERNAL_a18789ba_4_k_cu_c970e79b_161074cuda3std6ranges3__45__cpo9iter_moveE:
	.zero		1
	.type		_ZN40_INTERNAL_a18789ba_4_k_cu_c970e79b_161074cuda3std3__45__cpo5beginE,@object
	.size		_ZN40_INTERNAL_a18789ba_4_k_cu_c970e79b_161074cuda3std3__45__cpo5beginE,(_ZN40_INTERNAL_a18789ba_4_k_cu_c970e79b_161074cuda3std3__442_GLOBAL__N__a18789ba_4_k_cu_c970e79b_161076ignoreE - _ZN40_INTERNAL_a18789ba_4_k_cu_c970e79b_161074cuda3std3__45__cpo5beginE)
_ZN40_INTERNAL_a18789ba_4_k_cu_c970e79b_161074cuda3std3__45__cpo5beginE:
	.zero		1
	.type		_ZN40_INTERNAL_a18789ba_4_k_cu_c970e79b_161074cuda3std3__442_GLOBAL__N__a18789ba_4_k_cu_c970e79b_161076ignoreE,@object
	.size		_ZN40_INTERNAL_a18789ba_4_k_cu_c970e79b_161074cuda3std3__442_GLOBAL__N__a18789ba_4_k_cu_c970e79b_161076ignoreE,(_ZN40_INTERNAL_a18789ba_4_k_cu_c970e79b_161074cute7productE - _ZN40_INTERNAL_a18789ba_4_k_cu_c970e79b_161074cuda3std3__442_GLOBAL__N__a18789ba_4_k_cu_c970e79b_161076ignoreE)
_ZN40_INTERNAL_a18789ba_4_k_cu_c970e79b_161074cuda3std3__442_GLOBAL__N__a18789ba_4_k_cu_c970e79b_161076ignoreE:
	.zero		1
	.type		_ZN40_INTERNAL_a18789ba_4_k_cu_c970e79b_161074cute7productE,@object
	.size		_ZN40_INTERNAL_a18789ba_4_k_cu_c970e79b_161074cute7productE,(_ZN40_INTERNAL_a18789ba_4_k_cu_c970e79b_161074cuda3std3__45__cpo3endE - _ZN40_INTERNAL_a18789ba_4_k_cu_c970e79b_161074cute7productE)
_ZN40_INTERNAL_a18789ba_4_k_cu_c970e79b_161074cute7productE:
	.zero		1
	.type		_ZN40_INTERNAL_a18789ba_4_k_cu_c970e79b_161074cuda3std3__45__cpo3endE,@object
	.size		_ZN40_INTERNAL_a18789ba_4_k_cu_c970e79b_161074cuda3std3__45__cpo3endE,(_ZN40_INTERNAL_a18789ba_4_k_cu_c970e79b_161074cuda3std3__419piecewise_constructE - _ZN40_INTERNAL_a18789ba_4_k_cu_c970e79b_161074cuda3std3__45__cpo3endE)
_ZN40_INTERNAL_a18789ba_4_k_cu_c970e79b_161074cuda3std3__45__cpo3endE:
	.zero		1
	.type		_ZN40_INTERNAL_a18789ba_4_k_cu_c970e79b_161074cuda3std3__419piecewise_constructE,@object
	.size		_ZN40_INTERNAL_a18789ba_4_k_cu_c970e79b_161074cuda3std3__419piecewise_constructE,(_ZN40_INTERNAL_a18789ba_4_k_cu_c970e79b_161074cuda3std3__45__cpo4cendE - _ZN40_INTERNAL_a18789ba_4_k_cu_c970e79b_161074cuda3std3__419piecewise_constructE)
_ZN40_INTERNAL_a18789ba_4_k_cu_c970e79b_161074cuda3std3__419piecewise_constructE:
	.zero		1
	.type		_ZN40_INTERNAL_a18789ba_4_k_cu_c970e79b_161074cuda3std3__45__cpo4cendE,@object
	.size		_ZN40_INTERNAL_a18789ba_4_k_cu_c970e79b_161074cuda3std3__45__cpo4cendE,(_ZN40_INTERNAL_a18789ba_4_k_cu_c970e79b_161074cuda3std6ranges3__45__cpo4swapE - _ZN40_INTERNAL_a18789ba_4_k_cu_c970e79b_161074cuda3std3__45__cpo4cendE)
_ZN40_INTERNAL_a18789ba_4_k_cu_c970e79b_161074cuda3std3__45__cpo4cendE:
	.zero		1
	.type		_ZN40_INTERNAL_a18789ba_4_k_cu_c970e79b_161074cuda3std6ranges3__45__cpo4swapE,@object
	.size		_ZN40_INTERNAL_a18789ba_4_k_cu_c970e79b_161074cuda3std6ranges3__45__cpo4swapE,(.L_10 - _ZN40_INTERNAL_a18789ba_4_k_cu_c970e79b_161074cuda3std6ranges3__45__cpo4swapE)
_ZN40_INTERNAL_a18789ba_4_k_cu_c970e79b_161074cuda3std6ranges3__45__cpo4swapE:
	.zero		1
.L_10:


//--------------------- .nv.constant0._ZN7cutlass13device_kernelINS_4gemm6kernel13GemmUniversalIN4cute5tupleIJiiiiEEENS1_10collective13CollectiveMmaINS1_39MainloopSm90TmaGmmaRmemAWarpSpecializedILi4ENS5_IJNS4_1CILi1EEESB_SB_EEENS1_35KernelTmaWarpSpecializedCooperativeEEENS5_IJNSA_ILi128EEENSA_ILi256EEESF_EEENS_12float_e4m3_tENS5_IJSB_llEEESI_SJ_NS4_8TiledMMAINS4_8MMA_AtomIJNS4_4SM904GMMA31MMA_64x256x32_F32E4M3E4M3_RS_TNILNSN_7ScaleInE1ELSP_1EEEEEENS4_6LayoutINS5_IJNSA_ILi2EEESB_SB_EEENS5_IJSB_NSA_ILi0EEESV_EEEEENS5_IJNS4_10UnderscoreESY_SY_EEEEENS4_13SM90_TMA_LOADENS4_14ComposedLayoutINS4_7SwizzleILi3ELi4ELi3EEENS4_18smem_ptr_flag_bitsILi8EEENSS_INS5_IJSF_NSA_ILi8EEEEEENS5_IJSB_SF_EEEEEEENS4_9Copy_AtomIJNS4_39AutoVectorizingCopyWithAssumedAlignmentILi128EEESI_EEENS4_8identityES11_S1B_vS1G_EENS_8epilogue10collective6detail29Sm90TmaWarpSpecializedAdapterINS1J_15DefaultEpilogueISI_NS5_IJlSB_lEEES1N_NS1I_6thread17LinearCombinationISI_Li1EffLNS1O_9ScaleType4KindE0ELNS_15FloatRoundStyleE2ESI_EENS1_15EpilogueDefaultEEEEEvvEEEEvNT_6ParamsE --------------------------
	.section	.nv.constant0._ZN7cutlass13device_kernelINS_4gemm6kernel13GemmUniversalIN4cute5tupleIJiiiiEEENS1_10collective13CollectiveMmaINS1_39MainloopSm90TmaGmmaRmemAWarpSpecializedILi4ENS5_IJNS4_1CILi1EEESB_SB_EEENS1_35KernelTmaWarpSpecializedCooperativeEEENS5_IJNSA_ILi128EEENSA_ILi256EEESF_EEENS_12float_e4m3_tENS5_IJSB_llEEESI_SJ_NS4_8TiledMMAINS4_8MMA_AtomIJNS4_4SM904GMMA31MMA_64x256x32_F32E4M3E4M3_RS_TNILNSN_7ScaleInE1ELSP_1EEEEEENS4_6LayoutINS5_IJNSA_ILi2EEESB_SB_EEENS5_IJSB_NSA_ILi0EEESV_EEEEENS5_IJNS4_10UnderscoreESY_SY_EEEEENS4_13SM90_TMA_LOADENS4_14ComposedLayoutINS4_7SwizzleILi3ELi4ELi3EEENS4_18smem_ptr_flag_bitsILi8EEENSS_INS5_IJSF_NSA_ILi8EEEEEENS5_IJSB_SF_EEEEEEENS4_9Copy_AtomIJNS4_39AutoVectorizingCopyWithAssumedAlignmentILi128EEESI_EEENS4_8identityES11_S1B_vS1G_EENS_8epilogue10collective6detail29Sm90TmaWarpSpecializedAdapterINS1J_15DefaultEpilogueISI_NS5_IJlSB_lEEES1N_NS1I_6thread17LinearCombinationISI_Li1EffLNS1O_9ScaleType4KindE0ELNS_15FloatRoundStyleE2ESI_EENS1_15EpilogueDefaultEEEEEvvEEEEvNT_6ParamsE,"a",@progbits
	.sectionflags	@""
	.align	4
.nv.constant0._ZN7cutlass13device_kernelINS_4gemm6kernel13GemmUniversalIN4cute5tupleIJiiiiEEENS1_10collective13CollectiveMmaINS1_39MainloopSm90TmaGmmaRmemAWarpSpecializedILi4ENS5_IJNS4_1CILi1EEESB_SB_EEENS1_35KernelTmaWarpSpecializedCooperativeEEENS5_IJNSA_ILi128EEENSA_ILi256EEESF_EEENS_12float_e4m3_tENS5_IJSB_llEEESI_SJ_NS4_8TiledMMAINS4_8MMA_AtomIJNS4_4SM904GMMA31MMA_64x256x32_F32E4M3E4M3_RS_TNILNSN_7ScaleInE1ELSP_1EEEEEENS4_6LayoutINS5_IJNSA_ILi2EEESB_SB_EEENS5_IJSB_NSA_ILi0EEESV_EEEEENS5_IJNS4_10UnderscoreESY_SY_EEEEENS4_13SM90_TMA_LOADENS4_14ComposedLayoutINS4_7SwizzleILi3ELi4ELi3EEENS4_18smem_ptr_flag_bitsILi8EEENSS_INS5_IJSF_NSA_ILi8EEEEEENS5_IJSB_SF_EEEEEEENS4_9Copy_AtomIJNS4_39AutoVectorizingCopyWithAssumedAlignmentILi128EEESI_EEENS4_8identityES11_S1B_vS1G_EENS_8epilogue10collective6detail29Sm90TmaWarpSpecializedAdapterINS1J_15DefaultEpilogueISI_NS5_IJlSB_lEEES1N_NS1I_6thread17LinearCombinationISI_Li1EffLNS1O_9ScaleType4KindE0ELNS_15FloatRoundStyleE2ESI_EENS1_15EpilogueDefaultEEEEEvvEEEEvNT_6ParamsE:
	.zero		1664


//--------------------- SYMBOLS --------------------------

	.type		.nv.reservedSmem.offset0,@object
	.size		.nv.reservedSmem.offset0,0x4
	.type		__assertfail,@function
